	.target	sm_80

	.elftype	@"ET_EXEC"


//--------------------- .note.nv.tkinfo           --------------------------
	.section	.note.nv.tkinfo,"",@"SHT_NOTE"
	.sectionflags	@"SHF_NOTE_NV_TKINFO"
	.tkinfo
        /*0018*/ 	.word	0x00000002
        /*0030*/ 	.string	""
        /*0030*/ 	.string	"ptxas"
        /*0030*/ 	.string	"Cuda compilation tools, release 13.0, V13.0.88"
        /*0030*/ 	.string	"Build cuda_13.0.r13.0/compiler.36424714_0"
        /*0030*/ 	.string	"-v  -suppress-debug-info  -lineinfo  -arch sm_80 "



//--------------------- .note.nv.cuinfo           --------------------------
	.section	.note.nv.cuinfo,"",@"SHT_NOTE"
	.sectionflags	@"SHF_NOTE_NV_CUINFO"
        /*0018*/ 	.short	0x0002
        /*001a*/ 	.short	0x0050
        /*001c*/ 	.short	0x0082
	.zero		2


//--------------------- .nv.info                  --------------------------
	.section	.nv.info,"",@"SHT_CUDA_INFO"
	.align	4


	//----- nvinfo : EIATTR_REGCOUNT
	.align		4
        /*0000*/ 	.byte	0x04, 0x2f
        /*0002*/ 	.short	(.L_1 - .L_0)
	.align		4
.L_0:
        /*0004*/ 	.word	index@(matmul_kernel)
        /*0008*/ 	.word	0x000000ff


	//----- nvinfo : EIATTR_FRAME_SIZE
	.align		4
.L_1:
        /*000c*/ 	.byte	0x04, 0x11
        /*000e*/ 	.short	(.L_3 - .L_2)
	.align		4
.L_2:
        /*0010*/ 	.word	index@(matmul_kernel)
        /*0014*/ 	.word	0x000002d8


	//----- nvinfo : EIATTR_MIN_STACK_SIZE
	.align		4
.L_3:
        /*0018*/ 	.byte	0x04, 0x12
        /*001a*/ 	.short	(.L_5 - .L_4)
	.align		4
.L_4:
        /*001c*/ 	.word	index@(matmul_kernel)
        /*0020*/ 	.word	0x000002d8
.L_5:


//--------------------- .nv.info.matmul_kernel    --------------------------
	.section	.nv.info.matmul_kernel,"",@"SHT_CUDA_INFO"
	.sectionflags	@""
	.align	4


	//----- nvinfo : EIATTR_CUDA_API_VERSION
	.align		4
        /*0000*/ 	.byte	0x04, 0x37
        /*0002*/ 	.short	(.L_7 - .L_6)
.L_6:
        /*0004*/ 	.word	0x00000082


	//----- nvinfo : EIATTR_SW2861232_WAR
	.align		4
.L_7:
        /*0008*/ 	.byte	0x01, 0x35
	.zero		2


	//----- nvinfo : EIATTR_PARAM_CBANK
	.align		4
        /*000c*/ 	.byte	0x04, 0x0a
        /*000e*/ 	.short	(.L_9 - .L_8)
	.align		4
.L_8:
        /*0010*/ 	.word	index@(.nv.constant0.matmul_kernel)
        /*0014*/ 	.short	0x0160
        /*0016*/ 	.short	0x0050


	//----- nvinfo : EIATTR_CBANK_PARAM_SIZE
	.align		4
.L_9:
        /*0018*/ 	.byte	0x03, 0x19
        /*001a*/ 	.short	0x0050


	//----- nvinfo : EIATTR_KPARAM_INFO
	.align		4
        /*001c*/ 	.byte	0x04, 0x17
        /*001e*/ 	.short	(.L_11 - .L_10)
.L_10:
        /*0020*/ 	.word	0x00000000
        /*0024*/ 	.short	0x000d
        /*0026*/ 	.short	0x0048
        /*0028*/ 	.byte	0x00, 0xf4, 0x21, 0x00


	//----- nvinfo : EIATTR_KPARAM_INFO
	.align		4
.L_11:
        /*002c*/ 	.byte	0x04, 0x17
        /*002e*/ 	.short	(.L_13 - .L_12)
.L_12:
        /*0030*/ 	.word	0x00000000
        /*0034*/ 	.short	0x000c
        /*0036*/ 	.short	0x0040
        /*0038*/ 	.byte	0x00, 0xf4, 0x21, 0x00


	//----- nvinfo : EIATTR_KPARAM_INFO
	.align		4
.L_13:
        /*003c*/ 	.byte	0x04, 0x17
        /*003e*/ 	.short	(.L_15 - .L_14)
.L_14:
        /*0040*/ 	.word	0x00000000
        /*0044*/ 	.short	0x000b
        /*0046*/ 	.short	0x0038
        /*0048*/ 	.byte	0x00, 0xf0, 0x11, 0x00


	//----- nvinfo : EIATTR_KPARAM_INFO
	.align		4
.L_15:
        /*004c*/ 	.byte	0x04, 0x17
        /*004e*/ 	.short	(.L_17 - .L_16)
.L_16:
        /*0050*/ 	.word	0x00000000
        /*0054*/ 	.short	0x000a
        /*0056*/ 	.short	0x0034
        /*0058*/ 	.byte	0x00, 0xf0, 0x11, 0x00


	//----- nvinfo : EIATTR_KPARAM_INFO
	.align		4
.L_17:
        /*005c*/ 	.byte	0x04, 0x17
        /*005e*/ 	.short	(.L_19 - .L_18)
.L_18:
        /*0060*/ 	.word	0x00000000
        /*0064*/ 	.short	0x0009
        /*0066*/ 	.short	0x0030
        /*0068*/ 	.byte	0x00, 0xf0, 0x11, 0x00


	//----- nvinfo : EIATTR_KPARAM_INFO
	.align		4
.L_19:
        /*006c*/ 	.byte	0x04, 0x17
        /*006e*/ 	.short	(.L_21 - .L_20)
.L_20:
        /*0070*/ 	.word	0x00000000
        /*0074*/ 	.short	0x0008
        /*0076*/ 	.short	0x002c
        /*0078*/ 	.byte	0x00, 0xf0, 0x11, 0x00


	//----- nvinfo : EIATTR_KPARAM_INFO
	.align		4
.L_21:
        /*007c*/ 	.byte	0x04, 0x17
        /*007e*/ 	.short	(.L_23 - .L_22)
.L_22:
        /*0080*/ 	.word	0x00000000
        /*0084*/ 	.short	0x0007
        /*0086*/ 	.short	0x0028
        /*0088*/ 	.byte	0x00, 0xf0, 0x11, 0x00


	//----- nvinfo : EIATTR_KPARAM_INFO
	.align		4
.L_23:
        /*008c*/ 	.byte	0x04, 0x17
        /*008e*/ 	.short	(.L_25 - .L_24)
.L_24:
        /*0090*/ 	.word	0x00000000
        /*0094*/ 	.short	0x0006
        /*0096*/ 	.short	0x0024
        /*0098*/ 	.byte	0x00, 0xf0, 0x11, 0x00


	//----- nvinfo : EIATTR_KPARAM_INFO
	.align		4
.L_25:
        /*009c*/ 	.byte	0x04, 0x17
        /*009e*/ 	.short	(.L_27 - .L_26)
.L_26:
        /*00a0*/ 	.word	0x00000000
        /*00a4*/ 	.short	0x0005
        /*00a6*/ 	.short	0x0020
        /*00a8*/ 	.byte	0x00, 0xf0, 0x11, 0x00


	//----- nvinfo : EIATTR_KPARAM_INFO
	.align		4
.L_27:
        /*00ac*/ 	.byte	0x04, 0x17
        /*00ae*/ 	.short	(.L_29 - .L_28)
.L_28:
        /*00b0*/ 	.word	0x00000000
        /*00b4*/ 	.short	0x0004
        /*00b6*/ 	.short	0x001c
        /*00b8*/ 	.byte	0x00, 0xf0, 0x11, 0x00


	//----- nvinfo : EIATTR_KPARAM_INFO
	.align		4
.L_29:
        /*00bc*/ 	.byte	0x04, 0x17
        /*00be*/ 	.short	(.L_31 - .L_30)
.L_30:
        /*00c0*/ 	.word	0x00000000
        /*00c4*/ 	.short	0x0003
        /*00c6*/ 	.short	0x0018
        /*00c8*/ 	.byte	0x00, 0xf0, 0x11, 0x00


	//----- nvinfo : EIATTR_KPARAM_INFO
	.align		4
.L_31:
        /*00cc*/ 	.byte	0x04, 0x17
        /*00ce*/ 	.short	(.L_33 - .L_32)
.L_32:
        /*00d0*/ 	.word	0x00000000
        /*00d4*/ 	.short	0x0002
        /*00d6*/ 	.short	0x0010
        /*00d8*/ 	.byte	0x00, 0xf4, 0x21, 0x00


	//----- nvinfo : EIATTR_KPARAM_INFO
	.align		4
.L_33:
        /*00dc*/ 	.byte	0x04, 0x17
        /*00de*/ 	.short	(.L_35 - .L_34)
.L_34:
        /*00e0*/ 	.word	0x00000000
        /*00e4*/ 	.short	0x0001
        /*00e6*/ 	.short	0x0008
        /*00e8*/ 	.byte	0x00, 0xf4, 0x21, 0x00


	//----- nvinfo : EIATTR_KPARAM_INFO
	.align		4
.L_35:
        /*00ec*/ 	.byte	0x04, 0x17
        /*00ee*/ 	.short	(.L_37 - .L_36)
.L_36:
        /*00f0*/ 	.word	0x00000000
        /*00f4*/ 	.short	0x0000
        /*00f6*/ 	.short	0x0000
        /*00f8*/ 	.byte	0x00, 0xf4, 0x21, 0x00


	//----- nvinfo : EIATTR_MAXREG_COUNT
	.align		4
.L_37:
        /*00fc*/ 	.byte	0x03, 0x1b
        /*00fe*/ 	.short	0x00ff


	//----- nvinfo : EIATTR_NUM_BARRIERS
	.align		4
        /*0100*/ 	.byte	0x02, 0x4c
        /*0102*/ 	.byte	0x01
	.zero		1


	//----- nvinfo : EIATTR_ANNOTATIONS
	.align		4
        /*0104*/ 	.byte	0x04, 0x55
        /*0106*/ 	.short	(.L_39 - .L_38)


	//   ....[0]....
.L_38:
        /*0108*/ 	.word	0x00000001
        /*010c*/ 	.byte	0x60, 0x05, 0x00, 0x00, 0x01, 0x00, 0x00, 0x00, 0x10, 0x06, 0x00, 0x00, 0x01, 0x00, 0x00, 0x00
        /* <DEDUP_REMOVED lines=229> */
        /*0f6c*/ 	.byte	0xe0, 0xfb, 0x00, 0x00, 0x01, 0x00, 0x00, 0x00, 0xf0, 0xfb, 0x00, 0x00


	//----- nvinfo : EIATTR_MERCURY_ISA_VERSION
	.align		4
.L_39:
        /*0f78*/ 	.byte	0x03, 0x5f
        /*0f7a*/ 	.short	0x0000


	//----- nvinfo : EIATTR_EXIT_INSTR_OFFSETS
	.align		4
        /*0f7c*/ 	.byte	0x04, 0x1c
        /*0f7e*/ 	.short	(.L_41 - .L_40)


	//   ....[0]....
.L_40:
        /*0f80*/ 	.word	0x00011860


	//   ....[1]....
        /*0f84*/ 	.word	0x00011890


	//----- nvinfo : EIATTR_REQNTID
	.align		4
.L_41:
        /*0f88*/ 	.byte	0x04, 0x10
        /*0f8a*/ 	.short	(.L_43 - .L_42)
.L_42:
        /*0f8c*/ 	.word	0x00000080
        /*0f90*/ 	.word	0x00000001
        /*0f94*/ 	.word	0x00000001
.L_43:


//--------------------- .nv.callgraph             --------------------------
	.section	.nv.callgraph,"",@"SHT_CUDA_CALLGRAPH"
	.align	4
	.sectionentsize	8
	.align		4
        /*0000*/ 	.word	0x00000000
	.align		4
        /*0004*/ 	.word	0xffffffff
	.align		4
        /*0008*/ 	.word	0x00000000
	.align		4
        /*000c*/ 	.word	0xfffffffe
	.align		4
        /*0010*/ 	.word	0x00000000
	.align		4
        /*0014*/ 	.word	0xfffffffd
	.align		4
        /*0018*/ 	.word	0x00000000
	.align		4
        /*001c*/ 	.word	0xfffffffc


//--------------------- .nv.rel.action            --------------------------
	.section	.nv.rel.action,"",@"SHT_CUDA_RELOCINFO"
	.align	8
	.sectionentsize	8
        /*0000*/ 	.byte	0x73, 0x00, 0x00, 0x00, 0x00, 0x00, 0x00, 0x00, 0x00, 0x00, 0x00, 0x11, 0x25, 0x00, 0x05, 0x36


//--------------------- .nv.constant0.matmul_kernel --------------------------
	.section	.nv.constant0.matmul_kernel,"a",@progbits
	.sectionflags	@""
	.align	4
.nv.constant0.matmul_kernel:
	.zero		432


//--------------------- .text.matmul_kernel       --------------------------
	.section	.text.matmul_kernel,"ax",@progbits
	.sectioninfo	@"SHI_REGISTERS=255"
	.align	128
        .global         matmul_kernel
        .type           matmul_kernel,@function
        .size           matmul_kernel,(.L_x_5 - matmul_kernel)
        .other          matmul_kernel,@"STO_CUDA_ENTRY STV_DEFAULT"
matmul_kernel:
.text.matmul_kernel:
[----:B------:R-:W-:-:S03]  /*0000*/  IMAD.MOV.U32 R1, RZ, RZ, c[0x0][0x28] ;  /* 0x00000a00ff017624 */ /* 0x000fc600078e00ff */
[----:B------:R-:W-:Y:S01]  /*0010*/  IMAD.MOV.U32 R0, RZ, RZ, c[0x0][0x17c] ;  /* 0x00005f00ff007624 */ /* 0x000fe200078e00ff */
[----:B------:R-:W0:Y:S01]  /*0020*/  S2R R5, SR_CTAID.X ;  /* 0x0000000000057919 */ /* 0x000e220000002500 */
[----:B------:R-:W-:Y:S01]  /*0030*/  IADD3 R1, R1, -0x2d8, RZ ;  /* 0xfffffd2801017810 */ /* 0x000fe20007ffe0ff */
[----:B------:R-:W-:Y:S01]  /*0040*/  IMAD.MOV.U32 R46, RZ, RZ, c[0x0][0x180] ;  /* 0x00006000ff2e7624 */ /* 0x000fe200078e00ff */
[----:B------:R-:W-:Y:S01]  /*0050*/  ULDC UR4, c[0x0][0x180] ;  /* 0x0000600000047ab9 */ /* 0x000fe20000000800 */
[----:B------:R-:W-:Y:S01]  /*0060*/  IADD3 R0, R0, 0x1ff, RZ ;  /* 0x000001ff00007810 */ /* 0x000fe20007ffe0ff */
[----:B------:R-:W1:Y:S01]  /*0070*/  S2R R36, SR_TID.X ;  /* 0x0000000000247919 */ /* 0x000e620000002100 */
[----:B------:R-:W-:Y:S01]  /*0080*/  ULDC.64 UR6, c[0x0][0x118] ;  /* 0x0000460000067ab9 */ /* 0x000fe20000000a00 */
[----:B------:R-:W-:Y:S02]  /*0090*/  IADD3 R46, R46, 0x1f, RZ ;  /* 0x0000001f2e2e7810 */ /* 0x000fe40007ffe0ff */
[----:B------:R-:W-:-:S04]  /*00a0*/  SHF.R.S32.HI R3, RZ, 0x1f, R0 ;  /* 0x0000001fff037819 */ /* 0x000fc80000011400 */
[----:B------:R-:W-:-:S04]  /*00b0*/  LEA.HI R3, R3, R0, RZ, 0x9 ;  /* 0x0000000003037211 */ /* 0x000fc800078f48ff */
[----:B------:R-:W-:-:S05]  /*00c0*/  SHF.R.S32.HI R3, RZ, 0x9, R3 ;  /* 0x00000009ff037819 */ /* 0x000fca0000011403 */
[----:B------:R-:W-:Y:S01]  /*00d0*/  IMAD.SHL.U32 R4, R3, 0x8, RZ ;  /* 0x0000000803047824 */ /* 0x000fe200078e00ff */
[----:B0-----:R-:W-:-:S04]  /*00e0*/  IABS R8, R5 ;  /* 0x0000000500087213 */ /* 0x001fc80000000000 */
[-C--:B------:R-:W-:Y:S02]  /*00f0*/  IABS R7, R4.reuse ;  /* 0x0000000400077213 */ /* 0x080fe40000000000 */
[----:B------:R-:W-:Y:S02]  /*0100*/  IABS R10, R4 ;  /* 0x00000004000a7213 */ /* 0x000fe40000000000 */
[----:B------:R-:W0:Y:S01]  /*0110*/  I2F.RP R0, R7 ;  /* 0x0000000700007306 */ /* 0x000e220000209400 */
[----:B-1----:R-:W-:-:S07]  /*0120*/  LOP3.LUT R42, R36, 0x1f, RZ, 0xc0, !PT ;  /* 0x0000001f242a7812 */ /* 0x002fce00078ec0ff */
[----:B0-----:R-:W0:Y:S02]  /*0130*/  MUFU.RCP R0, R0 ;  /* 0x0000000000007308 */ /* 0x001e240000001000 */
[----:B0-----:R-:W-:Y:S01]  /*0140*/  IADD3 R2, R0, 0xffffffe, RZ ;  /* 0x0ffffffe00027810 */ /* 0x001fe20007ffe0ff */
[----:B------:R-:W-:-:S05]  /*0150*/  IMAD.MOV R0, RZ, RZ, -R10 ;  /* 0x000000ffff007224 */ /* 0x000fca00078e0a0a */
[----:B------:R0:W1:Y:S02]  /*0160*/  F2I.FTZ.U32.TRUNC.NTZ R3, R2 ;  /* 0x0000000200037305 */ /* 0x000064000021f000 */
[----:B0-----:R-:W-:Y:S02]  /*0170*/  IMAD.MOV.U32 R2, RZ, RZ, RZ ;  /* 0x000000ffff027224 */ /* 0x001fe400078e00ff */
[----:B-1----:R-:W-:-:S04]  /*0180*/  IMAD.MOV R6, RZ, RZ, -R3 ;  /* 0x000000ffff067224 */ /* 0x002fc800078e0a03 */
[----:B------:R-:W-:Y:S02]  /*0190*/  IMAD R9, R6, R7, RZ ;  /* 0x0000000706097224 */ /* 0x000fe400078e02ff */
[----:B------:R-:W-:Y:S02]  /*01a0*/  IMAD.MOV.U32 R6, RZ, RZ, R8 ;  /* 0x000000ffff067224 */ /* 0x000fe400078e0008 */
[----:B------:R-:W-:-:S06]  /*01b0*/  IMAD.HI.U32 R3, R3, R9, R2 ;  /* 0x0000000903037227 */ /* 0x000fcc00078e0002 */
[----:B------:R-:W-:-:S04]  /*01c0*/  IMAD.HI.U32 R3, R3, R6, RZ ;  /* 0x0000000603037227 */ /* 0x000fc800078e00ff */
[----:B------:R-:W-:-:S05]  /*01d0*/  IMAD R0, R3, R0, R6 ;  /* 0x0000000003007224 */ /* 0x000fca00078e0206 */
[----:B------:R-:W-:-:S13]  /*01e0*/  ISETP.GT.U32.AND P1, PT, R7, R0, PT ;  /* 0x000000000700720c */ /* 0x000fda0003f24070 */
[----:B------:R-:W-:Y:S01]  /*01f0*/  @!P1 IMAD.IADD R0, R0, 0x1, -R7 ;  /* 0x0000000100009824 */ /* 0x000fe200078e0a07 */
[----:B------:R-:W-:Y:S02]  /*0200*/  @!P1 IADD3 R3, R3, 0x1, RZ ;  /* 0x0000000103039810 */ /* 0x000fe40007ffe0ff */
[----:B------:R-:W-:Y:S02]  /*0210*/  ISETP.NE.AND P1, PT, R4, RZ, PT ;  /* 0x000000ff0400720c */ /* 0x000fe40003f25270 */
[----:B------:R-:W-:Y:S02]  /*0220*/  ISETP.GE.U32.AND P0, PT, R0, R7, PT ;  /* 0x000000070000720c */ /* 0x000fe40003f06070 */
[----:B------:R-:W-:-:S04]  /*0230*/  LOP3.LUT R0, R5, R4, RZ, 0x3c, !PT ;  /* 0x0000000405007212 */ /* 0x000fc800078e3cff */
[----:B------:R-:W-:Y:S01]  /*0240*/  ISETP.GE.AND P2, PT, R0, RZ, PT ;  /* 0x000000ff0000720c */ /* 0x000fe20003f46270 */
[----:B------:R-:W-:-:S05]  /*0250*/  IMAD.MOV.U32 R0, RZ, RZ, c[0x0][0x178] ;  /* 0x00005e00ff007624 */ /* 0x000fca00078e00ff */
[----:B------:R-:W-:Y:S02]  /*0260*/  IADD3 R0, R0, 0xf, RZ ;  /* 0x0000000f00007810 */ /* 0x000fe40007ffe0ff */
[----:B------:R-:W-:-:S05]  /*0270*/  @P0 IADD3 R3, R3, 0x1, RZ ;  /* 0x0000000103030810 */ /* 0x000fca0007ffe0ff */
[----:B------:R-:W-:Y:S01]  /*0280*/  IMAD.MOV.U32 R2, RZ, RZ, R3 ;  /* 0x000000ffff027224 */ /* 0x000fe200078e0003 */
[----:B------:R-:W-:-:S03]  /*0290*/  SHF.R.S32.HI R3, RZ, 0x1f, R0 ;  /* 0x0000001fff037819 */ /* 0x000fc60000011400 */
[----:B------:R-:W-:Y:S01]  /*02a0*/  @!P2 IMAD.MOV R2, RZ, RZ, -R2 ;  /* 0x000000ffff02a224 */ /* 0x000fe200078e0a02 */
[----:B------:R-:W-:Y:S02]  /*02b0*/  @!P1 LOP3.LUT R2, RZ, R4, RZ, 0x33, !PT ;  /* 0x00000004ff029212 */ /* 0x000fe400078e33ff */
[----:B------:R-:W-:-:S03]  /*02c0*/  LEA.HI R3, R3, R0, RZ, 0x4 ;  /* 0x0000000003037211 */ /* 0x000fc600078f20ff */
[----:B------:R-:W-:Y:S02]  /*02d0*/  IMAD.SHL.U32 R6, R2, 0x8, RZ ;  /* 0x0000000802067824 */ /* 0x000fe400078e00ff */
[----:B------:R-:W-:-:S03]  /*02e0*/  IMAD.MOV R2, RZ, RZ, -R2 ;  /* 0x000000ffff027224 */ /* 0x000fc600078e0a02 */
[----:B------:R-:W-:Y:S01]  /*02f0*/  LEA.HI.SX32 R3, R3, -R6, 0x1c ;  /* 0x8000000603037211 */ /* 0x000fe200078fe2ff */
[----:B------:R-:W-:-:S03]  /*0300*/  IMAD R4, R4, R2, R5 ;  /* 0x0000000204047224 */ /* 0x000fc600078e0205 */
[----:B------:R-:W-:Y:S02]  /*0310*/  IMNMX R11, R3, 0x8, PT ;  /* 0x00000008030b7817 */ /* 0x000fe40003800200 */
[----:B------:R-:W-:Y:S02]  /*0320*/  IABS R9, R4 ;  /* 0x0000000400097213 */ /* 0x000fe40000000000 */
[----:B------:R-:W-:-:S04]  /*0330*/  IABS R7, R11 ;  /* 0x0000000b00077213 */ /* 0x000fc80000000000 */
[----:B------:R-:W0:Y:S08]  /*0340*/  I2F.RP R0, R7 ;  /* 0x0000000700007306 */ /* 0x000e300000209400 */
[----:B0-----:R-:W0:Y:S02]  /*0350*/  MUFU.RCP R0, R0 ;  /* 0x0000000000007308 */ /* 0x001e240000001000 */
[----:B0-----:R-:W-:-:S06]  /*0360*/  IADD3 R3, R0, 0xffffffe, RZ ;  /* 0x0ffffffe00037810 */ /* 0x001fcc0007ffe0ff */
[----:B------:R-:W0:Y:S02]  /*0370*/  F2I.FTZ.U32.TRUNC.NTZ R3, R3 ;  /* 0x0000000300037305 */ /* 0x000e24000021f000 */
[----:B0-----:R-:W-:-:S04]  /*0380*/  IMAD.MOV R8, RZ, RZ, -R3 ;  /* 0x000000ffff087224 */ /* 0x001fc800078e0a03 */
[----:B------:R-:W-:Y:S01]  /*0390*/  IMAD.MOV.U32 R2, RZ, RZ, R8 ;  /* 0x000000ffff027224 */ /* 0x000fe200078e0008 */
[----:B------:R-:W-:-:S03]  /*03a0*/  IABS R8, R11 ;  /* 0x0000000b00087213 */ /* 0x000fc60000000000 */
[----:B------:R-:W-:Y:S02]  /*03b0*/  IMAD R5, R2, R7, RZ ;  /* 0x0000000702057224 */ /* 0x000fe400078e02ff */
[----:B------:R-:W-:Y:S02]  /*03c0*/  IMAD.MOV.U32 R2, RZ, RZ, RZ ;  /* 0x000000ffff027224 */ /* 0x000fe400078e00ff */
[----:B------:R-:W-:Y:S02]  /*03d0*/  IMAD.MOV R0, RZ, RZ, -R8 ;  /* 0x000000ffff007224 */ /* 0x000fe400078e0a08 */
[----:B------:R-:W-:Y:S01]  /*03e0*/  IMAD.HI.U32 R2, R3, R5, R2 ;  /* 0x0000000503027227 */ /* 0x000fe200078e0002 */
[----:B------:R-:W-:-:S05]  /*03f0*/  LOP3.LUT R3, R36, 0xf, RZ, 0xc0, !PT ;  /* 0x0000000f24037812 */ /* 0x000fca00078ec0ff */
        /* <DEDUP_REMOVED lines=8> */
[----:B------:R-:W-:-:S07]  /*0480*/  ISETP.GE.AND P2, PT, R0, RZ, PT ;  /* 0x000000ff0000720c */ /* 0x000fce0003f46270 */
[----:B------:R-:W-:Y:S02]  /*0490*/  @P0 IADD3 R2, R2, 0x1, RZ ;  /* 0x0000000102020810 */ /* 0x000fe40007ffe0ff */
[----:B------:R-:W-:-:S04]  /*04a0*/  ISETP.GT.AND P0, PT, R46, 0x1f, PT ;  /* 0x0000001f2e00780c */ /* 0x000fc80003f04270 */
[----:B------:R-:W-:Y:S01]  /*04b0*/  @!P2 IMAD.MOV R2, RZ, RZ, -R2 ;  /* 0x000000ffff02a224 */ /* 0x000fe200078e0a02 */
[----:B------:R-:W-:-:S05]  /*04c0*/  @!P1 LOP3.LUT R2, RZ, R11, RZ, 0x33, !PT ;  /* 0x0000000bff029212 */ /* 0x000fca00078e33ff */
[----:B------:R-:W-:Y:S02]  /*04d0*/  IMAD.MOV R0, RZ, RZ, -R2 ;  /* 0x000000ffff007224 */ /* 0x000fe400078e0a02 */
[----:B------:R-:W-:Y:S02]  /*04e0*/  IMAD.SHL.U32 R128, R2, 0x200, RZ ;  /* 0x0000020002807824 */ /* 0x000fe400078e00ff */
[----:B------:R-:W-:Y:S01]  /*04f0*/  IMAD R0, R11, R0, R4 ;  /* 0x000000000b007224 */ /* 0x000fe200078e0204 */
[----:B------:R-:W-:-:S03]  /*0500*/  SHF.R.U32.HI R4, RZ, 0x4, R36 ;  /* 0x00000004ff047819 */ /* 0x000fc60000011624 */
[----:B------:R-:W-:Y:S01]  /*0510*/  IMAD.IADD R0, R6, 0x1, R0 ;  /* 0x0000000106007824 */ /* 0x000fe200078e0200 */
[----:B------:R-:W-:-:S03]  /*0520*/  SGXT.U32 R52, R4, 0x3 ;  /* 0x000000030434781a */ /* 0x000fc60000000000 */
[----:B------:R-:W-:Y:S01]  /*0530*/  IMAD R60, R0, 0x10, R3 ;  /* 0x00000010003c7824 */ /* 0x000fe200078e0203 */
[----:B------:R-:W-:Y:S02]  /*0540*/  LOP3.LUT R3, R36, 0x60, RZ, 0xc0, !PT ;  /* 0x0000006024037812 */ /* 0x000fe400078ec0ff */
[C---:B------:R-:W-:Y:S02]  /*0550*/  LOP3.LUT R54, R52.reuse, 0x8, RZ, 0xfc, !PT ;  /* 0x0000000834367812 */ /* 0x040fe400078efcff */
[----:B------:R0:W-:Y:S01]  /*0560*/  STL [R1+0x188], R60 ;  /* 0x0001883c01007387 */ /* 0x0001e20000100800 */
[C---:B------:R-:W-:Y:S02]  /*0570*/  LOP3.LUT R56, R52.reuse, 0x10, RZ, 0xfc, !PT ;  /* 0x0000001034387812 */ /* 0x040fe400078efcff */
[----:B------:R-:W-:Y:S01]  /*0580*/  LOP3.LUT R58, R52, 0x18, RZ, 0xfc, !PT ;  /* 0x00000018343a7812 */ /* 0x000fe200078efcff */
[----:B------:R-:W-:Y:S05]  /*0590*/  @P0 BRA `(.L_x_0) ;  /* 0x0000016000000947 */ /* 0x000fea0003800000 */
[----:B------:R-:W-:Y:S01]  /*05a0*/  IMAD.SHL.U32 R0, R36, 0x20, RZ ;  /* 0x0000002024007824 */ /* 0x000fe200078e00ff */
[----:B------:R-:W-:Y:S01]  /*05b0*/  CS2R R48, SRZ ;  /* 0x0000000000307805 */ /* 0x000fe2000001ff00 */
[----:B------:R-:W-:Y:S01]  /*05c0*/  IMAD.SHL.U32 R2, R3, 0x10, RZ ;  /* 0x0000001003027824 */ /* 0x000fe200078e00ff */
[----:B------:R-:W-:Y:S01]  /*05d0*/  CS2R R50, SRZ ;  /* 0x0000000000327805 */ /* 0x000fe2000001ff00 */
[----:B------:R-:W-:Y:S01]  /*05e0*/  CS2R R12, SRZ ;  /* 0x00000000000c7805 */ /* 0x000fe2000001ff00 */
[----:B------:R-:W-:Y:S01]  /*05f0*/  LOP3.LUT R0, R0, 0x60, RZ, 0xc0, !PT ;  /* 0x0000006000007812 */ /* 0x000fe200078ec0ff */
[----:B------:R-:W-:Y:S01]  /*0600*/  CS2R R14, SRZ ;  /* 0x00000000000e7805 */ /* 0x000fe2000001ff00 */
[----:B------:R1:W-:Y:S01]  /*0610*/  STL [R1+0x18c], R2 ;  /* 0x00018c0201007387 */ /* 0x0003e20000100800 */
[----:B------:R-:W-:Y:S01]  /*0620*/  CS2R R8, SRZ ;  /* 0x0000000000087805 */ /* 0x000fe2000001ff00 */
[----:B------:R-:W-:Y:S01]  /*0630*/  CS2R R10, SRZ ;  /* 0x00000000000a7805 */ /* 0x000fe2000001ff00 */
[----:B------:R-:W-:Y:S01]  /*0640*/  CS2R R4, SRZ ;  /* 0x0000000000047805 */ /* 0x000fe2000001ff00 */
[----:B------:R1:W-:Y:S01]  /*0650*/  STL [R1+0x190], R0 ;  /* 0x0001900001007387 */ /* 0x0003e20000100800 */
[----:B------:R-:W-:Y:S01]  /*0660*/  CS2R R6, SRZ ;  /* 0x0000000000067805 */ /* 0x000fe2000001ff00 */
        /* <DEDUP_REMOVED lines=8> */
[----:B------:R-:W-:Y:S05]  /*06f0*/  BRA `(.L_x_1) ;  /* 0x0000f4d000007947 */ /* 0x000fea0003800000 */
.L_x_0:
[----:B------:R-:W-:Y:S01]  /*0700*/  IABS R11, c[0x0][0x178] ;  /* 0x00005e00000b7a13 */ /* 0x000fe20000000000 */
[----:B------:R-:W-:Y:S01]  /*0710*/  IMAD.SHL.U32 R30, R3, 0x10, RZ ;  /* 0x00000010031e7824 */ /* 0x000fe200078e00ff */
[----:B------:R-:W-:Y:S01]  /*0720*/  IABS R0, c[0x0][0x17c] ;  /* 0x00005f0000007a13 */ /* 0x000fe20000000000 */
[----:B------:R-:W-:Y:S01]  /*0730*/  IMAD.SHL.U32 R126, R36, 0x2, RZ ;  /* 0x00000002247e7824 */ /* 0x000fe200078e00ff */
[----:B------:R-:W1:Y:S01]  /*0740*/  I2F.RP R8, R11 ;  /* 0x0000000b00087306 */ /* 0x000e620000209400 */
[----:B------:R-:W-:Y:S01]  /*0750*/  IABS R44, R60 ;  /* 0x0000003c002c7213 */ /* 0x000fe20000000000 */
[----:B------:R2:W-:Y:S01]  /*0760*/  STL [R1+0x18c], R30 ;  /* 0x00018c1e01007387 */ /* 0x0005e20000100800 */
[----:B------:R-:W-:Y:S01]  /*0770*/  LOP3.LUT R96, RZ, c[0x0][0x17c], RZ, 0x33, !PT ;  /* 0x00005f00ff607a12 */ /* 0x000fe200078e33ff */
[----:B------:R-:W-:-:S04]  /*0780*/  IMAD R124, R42, c[0x0][0x18c], RZ ;  /* 0x000063002a7c7a24 */ /* 0x000fc800078e02ff */
[----:B------:R-:W3:Y:S08]  /*0790*/  I2F.RP R2, R0 ;  /* 0x0000000000027306 */ /* 0x000ef00000209400 */
[----:B-1----:R-:W1:Y:S08]  /*07a0*/  MUFU.RCP R8, R8 ;  /* 0x0000000800087308 */ /* 0x002e700000001000 */
[----:B---3--:R-:W3:Y:S01]  /*07b0*/  MUFU.RCP R2, R2 ;  /* 0x0000000200027308 */ /* 0x008ee20000001000 */
[----:B-1----:R-:W-:-:S07]  /*07c0*/  IADD3 R6, R8, 0xffffffe, RZ ;  /* 0x0ffffffe08067810 */ /* 0x002fce0007ffe0ff */
[----:B------:R1:W4:Y:S01]  /*07d0*/  F2I.FTZ.U32.TRUNC.NTZ R7, R6 ;  /* 0x0000000600077305 */ /* 0x000322000021f000 */
[----:B---3--:R-:W-:Y:S02]  /*07e0*/  IADD3 R4, R2, 0xffffffe, RZ ;  /* 0x0ffffffe02047810 */ /* 0x008fe40007ffe0ff */
[----:B------:R-:W-:Y:S01]  /*07f0*/  LEA.HI R2, R3, R128, RZ, 0x1b ;  /* 0x0000008003027211 */ /* 0x000fe200078fd8ff */
[----:B------:R-:W-:-:S04]  /*0800*/  IMAD.SHL.U32 R3, R36, 0x20, RZ ;  /* 0x0000002024037824 */ /* 0x000fc800078e00ff */
[----:B------:R3:W5:Y:S01]  /*0810*/  F2I.FTZ.U32.TRUNC.NTZ R5, R4 ;  /* 0x0000000400057305 */ /* 0x000762000021f000 */
[----:B-1----:R-:W-:Y:S01]  /*0820*/  IMAD.MOV.U32 R6, RZ, RZ, RZ ;  /* 0x000000ffff067224 */ /* 0x002fe200078e00ff */
[----:B------:R-:W-:Y:S02]  /*0830*/  IABS R97, R2 ;  /* 0x0000000200617213 */ /* 0x000fe40000000000 */
[C---:B------:R-:W-:Y:S02]  /*0840*/  IADD3 R8, R2.reuse, 0x1fc, RZ ;  /* 0x000001fc02087810 */ /* 0x040fe40007ffe0ff */
[C---:B------:R-:W-:Y:S01]  /*0850*/  IADD3 R12, R2.reuse, 0x1f4, RZ ;  /* 0x000001f4020c7810 */ /* 0x040fe20007ffe0ff */
[----:B----4-:R-:W-:Y:S01]  /*0860*/  IMAD.MOV R10, RZ, RZ, -R7 ;  /* 0x000000ffff0a7224 */ /* 0x010fe200078e0a07 */
[----:B------:R-:W-:Y:S01]  /*0870*/  ISETP.GE.AND P3, PT, R2, RZ, PT ;  /* 0x000000ff0200720c */ /* 0x000fe20003f66270 */
[----:B---3--:R-:W-:Y:S01]  /*0880*/  IMAD.MOV.U32 R4, RZ, RZ, RZ ;  /* 0x000000ffff047224 */ /* 0x008fe200078e00ff */
[----:B------:R-:W-:Y:S01]  /*0890*/  IABS R37, R12 ;  /* 0x0000000c00257213 */ /* 0x000fe20000000000 */
[----:B------:R-:W-:Y:S01]  /*08a0*/  IMAD R9, R10, R11, RZ ;  /* 0x0000000b0a097224 */ /* 0x000fe200078e02ff */
[----:B------:R-:W-:-:S02]  /*08b0*/  IADD3 R10, R2, 0x1f8, RZ ;  /* 0x000001f8020a7810 */ /* 0x000fc40007ffe0ff */
[C---:B------:R-:W-:Y:S01]  /*08c0*/  IADD3 R14, R2.reuse, 0x1ec, RZ ;  /* 0x000001ec020e7810 */ /* 0x040fe20007ffe0ff */
[----:B-----5:R-:W-:Y:S01]  /*08d0*/  IMAD.MOV R13, RZ, RZ, -R5 ;  /* 0x000000ffff0d7224 */ /* 0x020fe200078e0a05 */
[----:B------:R-:W-:Y:S01]  /*08e0*/  IABS R39, R10 ;  /* 0x0000000a00277213 */ /* 0x000fe20000000000 */
[----:B------:R-:W-:Y:S01]  /*08f0*/  IMAD.HI.U32 R7, R7, R9, R6 ;  /* 0x0000000907077227 */ /* 0x000fe200078e0006 */
[----:B------:R-:W-:Y:S02]  /*0900*/  IADD3 R16, R2, 0x1e4, RZ ;  /* 0x000001e402107810 */ /* 0x000fe40007ffe0ff */
[----:B------:R-:W-:Y:S01]  /*0910*/  ISETP.GE.AND P5, PT, R12, RZ, PT ;  /* 0x000000ff0c00720c */ /* 0x000fe20003fa6270 */
[----:B------:R-:W-:Y:S01]  /*0920*/  IMAD R9, R13, R0, RZ ;  /* 0x000000000d097224 */ /* 0x000fe200078e02ff */
[----:B------:R-:W-:Y:S01]  /*0930*/  IABS R13, R14 ;  /* 0x0000000e000d7213 */ /* 0x000fe20000000000 */
[----:B------:R-:W-:Y:S01]  /*0940*/  IMAD.HI.U32 R7, R7, R44, RZ ;  /* 0x0000002c07077227 */ /* 0x000fe200078e00ff */
[----:B------:R-:W-:-:S02]  /*0950*/  IABS R31, R16 ;  /* 0x00000010001f7213 */ /* 0x000fc40000000000 */
[----:B------:R-:W-:Y:S01]  /*0960*/  IADD3 R15, R2, 0x1e8, RZ ;  /* 0x000001e8020f7810 */ /* 0x000fe20007ffe0ff */
[----:B------:R-:W-:Y:S01]  /*0970*/  IMAD.HI.U32 R4, R5, R9, R4 ;  /* 0x0000000905047227 */ /* 0x000fe200078e0004 */
[----:B------:R-:W-:Y:S02]  /*0980*/  IABS R9, R8 ;  /* 0x0000000800097213 */ /* 0x000fe40000000000 */
[----:B------:R-:W-:Y:S01]  /*0990*/  ISETP.GE.AND P2, PT, R8, RZ, PT ;  /* 0x000000ff0800720c */ /* 0x000fe20003f46270 */
[----:B------:R-:W-:Y:S01]  /*09a0*/  IMAD.MOV R7, RZ, RZ, -R7 ;  /* 0x000000ffff077224 */ /* 0x000fe200078e0a07 */
[----:B------:R-:W-:Y:S01]  /*09b0*/  IABS R33, R15 ;  /* 0x0000000f00217213 */ /* 0x000fe20000000000 */
[----:B------:R-:W-:Y:S01]  /*09c0*/  IMAD.HI.U32 R5, R4, R97, RZ ;  /* 0x0000006104057227 */ /* 0x000fe200078e00ff */
[C---:B------:R-:W-:Y:S02]  /*09d0*/  IADD3 R19, R2.reuse, 0x1d4, RZ ;  /* 0x000001d402137810 */ /* 0x040fe40007ffe0ff */
[----:B------:R-:W-:Y:S01]  /*09e0*/  IADD3 R18, R2, 0x1d8, RZ ;  /* 0x000001d802127810 */ /* 0x000fe20007ffe0ff */
[C---:B------:R-:W-:Y:S01]  /*09f0*/  IMAD R44, R11.reuse, R7, R44 ;  /* 0x000000070b2c7224 */ /* 0x040fe200078e022c */
[----:B------:R-:W-:Y:S01]  /*0a00*/  IABS R25, R19 ;  /* 0x0000001300197213 */ /* 0x000fe20000000000 */
[----:B------:R-:W-:Y:S01]  /*0a10*/  IMAD.MOV R5, RZ, RZ, -R5 ;  /* 0x000000ffff057224 */ /* 0x000fe200078e0a05 */
[----:B------:R-:W-:Y:S01]  /*0a20*/  IABS R27, R18 ;  /* 0x00000012001b7213 */ /* 0x000fe20000000000 */
[----:B------:R-:W-:Y:S01]  /*0a30*/  IMAD.HI.U32 R6, R4, R39, RZ ;  /* 0x0000002704067227 */ /* 0x000fe200078e00ff */
[----:B------:R-:W-:-:S02]  /*0a40*/  ISETP.GT.U32.AND P1, PT, R11, R44, PT ;  /* 0x0000002c0b00720c */ /* 0x000fc40003f24070 */
[----:B------:R-:W-:Y:S01]  /*0a50*/  IADD3 R22, R2, 0x12c, RZ ;  /* 0x0000012c02167810 */ /* 0x000fe20007ffe0ff */
[----:B------:R-:W-:Y:S01]  /*0a60*/  IMAD R97, R0, R5, R97 ;  /* 0x0000000500617224 */ /* 0x000fe200078e0261 */
[----:B------:R-:W-:Y:S01]  /*0a70*/  SHF.R.S32.HI R5, RZ, 0x1f, R46 ;  /* 0x0000001fff057819 */ /* 0x000fe2000001142e */
[----:B------:R-:W-:Y:S01]  /*0a80*/  IMAD.MOV R6, RZ, RZ, -R6 ;  /* 0x000000ffff067224 */ /* 0x000fe200078e0a06 */
[----:B------:R-:W-:Y:S01]  /*0a90*/  IADD3 R20, R2, 0x130, RZ ;  /* 0x0000013002147810 */ /* 0x000fe20007ffe0ff */
[----:B------:R-:W-:Y:S01]  /*0aa0*/  IMAD.HI.U32 R7, R4, R37, RZ ;  /* 0x0000002504077227 */ /* 0x000fe200078e00ff */
[C---:B------:R-:W-:Y:S02]  /*0ab0*/  ISETP.GT.U32.AND P0, PT, R0.reuse, R97, PT ;  /* 0x000000610000720c */ /* 0x040fe40003f04070 */
[----:B------:R-:W-:Y:S01]  /*0ac0*/  LEA.HI R46, R5, R46, RZ, 0x5 ;  /* 0x0000002e052e7211 */ /* 0x000fe200078f28ff */
[----:B------:R-:W-:Y:S01]  /*0ad0*/  IMAD R39, R0, R6, R39 ;  /* 0x0000000600277224 */ /* 0x000fe200078e0227 */
[----:B------:R-:W-:Y:S01]  /*0ae0*/  IADD3 R6, R2, 0x1f0, RZ ;  /* 0x000001f002067810 */ /* 0x000fe20007ffe0ff */
[----:B------:R-:W-:Y:S01]  /*0af0*/  @!P1 IMAD.IADD R44, R44, 0x1, -R11 ;  /* 0x000000012c2c9824 */ /* 0x000fe200078e0a0b */
[----:B------:R-:W-:Y:S01]  /*0b00*/  IABS R201, R22 ;  /* 0x0000001600c97213 */ /* 0x000fe20000000000 */
[----:B------:R-:W-:Y:S01]  /*0b10*/  IMAD.HI.U32 R5, R4, R9, RZ ;  /* 0x0000000904057227 */ /* 0x000fe200078e00ff */
[----:B------:R-:W-:-:S02]  /*0b20*/  ISETP.GT.U32.AND P6, PT, R0, R39, PT ;  /* 0x000000270000720c */ /* 0x000fc40003fc4070 */
[----:B------:R-:W-:Y:S01]  /*0b30*/  ISETP.GT.U32.AND P1, PT, R11, R44, PT ;  /* 0x0000002c0b00720c */ /* 0x000fe20003f24070 */
[----:B------:R-:W-:Y:S01]  /*0b40*/  IMAD.MOV R5, RZ, RZ, -R5 ;  /* 0x000000ffff057224 */ /* 0x000fe200078e0a05 */
[----:B------:R-:W-:Y:S01]  /*0b50*/  IABS R111, R20 ;  /* 0x00000014006f7213 */ /* 0x000fe20000000000 */
[----:B------:R-:W-:Y:S01]  /*0b60*/  @!P0 IMAD.IADD R97, R97, 0x1, -R0 ;  /* 0x0000000161618824 */ /* 0x000fe200078e0a00 */
[----:B------:R-:W-:Y:S01]  /*0b70*/  ISETP.GE.AND P0, PT, R10, RZ, PT ;  /* 0x000000ff0a00720c */ /* 0x000fe20003f06270 */
[----:B------:R-:W-:Y:S01]  /*0b80*/  IMAD R5, R0, R5, R9 ;  /* 0x0000000500057224 */ /* 0x000fe200078e0209 */
[----:B------:R-:W-:Y:S01]  /*0b90*/  IADD3 R28, R2, 0xc, RZ ;  /* 0x0000000c021c7810 */ /* 0x000fe20007ffe0ff */
[----:B------:R-:W-:Y:S01]  /*0ba0*/  IMAD.MOV R7, RZ, RZ, -R7 ;  /* 0x000000ffff077224 */ /* 0x000fe200078e0a07 */
[----:B------:R-:W-:Y:S01]  /*0bb0*/  ISETP.GT.U32.AND P4, PT, R0, R97, PT ;  /* 0x000000610000720c */ /* 0x000fe20003f84070 */
[----:B------:R-:W-:Y:S01]  /*0bc0*/  IMAD.HI.U32 R9, R4, R31, RZ ;  /* 0x0000001f04097227 */ /* 0x000fe200078e00ff */
[----:B------:R-:W-:-:S02]  /*0bd0*/  IADD3 R24, R2, 0x10, RZ ;  /* 0x0000001002187810 */ /* 0x000fc40007ffe0ff */
[----:B------:R-:W-:Y:S01]  /*0be0*/  IABS R95, R28 ;  /* 0x0000001c005f7213 */ /* 0x000fe20000000000 */
[----:B------:R-:W-:Y:S01]  /*0bf0*/  @!P1 IMAD.IADD R44, R44, 0x1, -R11 ;  /* 0x000000012c2c9824 */ /* 0x000fe200078e0a0b */
[C---:B------:R-:W-:Y:S01]  /*0c00*/  ISETP.GT.U32.AND P1, PT, R0.reuse, R5, PT ;  /* 0x000000050000720c */ /* 0x040fe20003f24070 */
[----:B------:R-:W-:Y:S01]  /*0c10*/  IMAD R37, R0, R7, R37 ;  /* 0x0000000700257224 */ /* 0x000fe200078e0225 */
[----:B------:R-:W-:Y:S01]  /*0c20*/  IABS R11, R6 ;  /* 0x00000006000b7213 */ /* 0x000fe20000000000 */
[----:B------:R-:W-:Y:S01]  /*0c30*/  @!P6 IMAD.IADD R39, R39, 0x1, -R0 ;  /* 0x000000012727e824 */ /* 0x000fe200078e0a00 */
[----:B------:R-:W-:Y:S01]  /*0c40*/  SHF.R.S32.HI R46, RZ, 0x5, R46 ;  /* 0x00000005ff2e7819 */ /* 0x000fe2000001142e */
[----:B------:R-:W-:Y:S01]  /*0c50*/  IMAD.HI.U32 R7, R4, R13, RZ ;  /* 0x0000000d04077227 */ /* 0x000fe200078e00ff */
[----:B------:R-:W-:-:S03]  /*0c60*/  ISETP.GT.U32.AND P6, PT, R0, R37, PT ;  /* 0x000000250000720c */ /* 0x000fc60003fc4070 */
[----:B------:R-:W-:Y:S01]  /*0c70*/  @!P4 IMAD.IADD R97, R97, 0x1, -R0 ;  /* 0x000000016161c824 */ /* 0x000fe200078e0a00 */
[----:B------:R-:W-:Y:S01]  /*0c80*/  ISETP.GE.AND P4, PT, R6, RZ, PT ;  /* 0x000000ff0600720c */ /* 0x000fe20003f86270 */
[----:B------:R-:W-:-:S04]  /*0c90*/  IMAD.HI.U32 R6, R4, R11, RZ ;  /* 0x0000000b04067227 */ /* 0x000fc800078e00ff */
[----:B------:R-:W-:Y:S01]  /*0ca0*/  @!P3 IMAD.MOV R97, RZ, RZ, -R97 ;  /* 0x000000ffff61b224 */ /* 0x000fe200078e0a61 */
[C---:B------:R-:W-:Y:S01]  /*0cb0*/  ISETP.GT.U32.AND P3, PT, R0.reuse, R39, PT ;  /* 0x000000270000720c */ /* 0x040fe20003f64070 */
[----:B------:R-:W-:Y:S02]  /*0cc0*/  @!P1 IMAD.IADD R5, R5, 0x1, -R0 ;  /* 0x0000000105059824 */ /* 0x000fe400078e0a00 */
[----:B------:R-:W-:Y:S02]  /*0cd0*/  IMAD.MOV R6, RZ, RZ, -R6 ;  /* 0x000000ffff067224 */ /* 0x000fe400078e0a06 */
[----:B------:R-:W-:Y:S01]  /*0ce0*/  IMAD.MOV R10, RZ, RZ, -R7 ;  /* 0x000000ffff0a7224 */ /* 0x000fe200078e0a07 */
[C---:B------:R-:W-:Y:S01]  /*0cf0*/  ISETP.GT.U32.AND P1, PT, R0.reuse, R5, PT ;  /* 0x000000050000720c */ /* 0x040fe20003f24070 */
[----:B------:R-:W-:Y:S02]  /*0d00*/  IMAD.MOV R12, RZ, RZ, -R9 ;  /* 0x000000ffff0c7224 */ /* 0x000fe400078e0a09 */
[----:B------:R-:W-:-:S02]  /*0d10*/  IMAD R7, R0, R6, R11 ;  /* 0x0000000600077224 */ /* 0x000fc400078e020b */
[C---:B------:R-:W-:Y:S02]  /*0d20*/  IMAD R9, R0.reuse, R10, R13 ;  /* 0x0000000a00097224 */ /* 0x040fe400078e020d */
[--C-:B------:R-:W-:Y:S01]  /*0d30*/  @!P3 IMAD.IADD R39, R39, 0x1, -R0.reuse ;  /* 0x000000012727b824 */ /* 0x100fe200078e0a00 */
[C---:B------:R-:W-:Y:S01]  /*0d40*/  ISETP.GT.U32.AND P3, PT, R0.reuse, R7, PT ;  /* 0x000000070000720c */ /* 0x040fe20003f64070 */
[--C-:B------:R-:W-:Y:S01]  /*0d50*/  @!P6 IMAD.IADD R37, R37, 0x1, -R0.reuse ;  /* 0x000000012525e824 */ /* 0x100fe200078e0a00 */
[C---:B------:R-:W-:Y:S01]  /*0d60*/  ISETP.GT.U32.AND P6, PT, R0.reuse, R9, PT ;  /* 0x000000090000720c */ /* 0x040fe20003fc4070 */
[----:B------:R-:W-:Y:S01]  /*0d70*/  IMAD R31, R0, R12, R31 ;  /* 0x0000000c001f7224 */ /* 0x000fe200078e021f */
[----:B------:R-:W-:Y:S01]  /*0d80*/  IADD3 R12, R2, 0x1e0, RZ ;  /* 0x000001e0020c7810 */ /* 0x000fe20007ffe0ff */
[----:B------:R-:W-:Y:S01]  /*0d90*/  @!P1 IMAD.IADD R5, R5, 0x1, -R0 ;  /* 0x0000000105059824 */ /* 0x000fe200078e0a00 */
[----:B------:R-:W-:Y:S01]  /*0da0*/  ISETP.GE.AND P1, PT, R14, RZ, PT ;  /* 0x000000ff0e00720c */ /* 0x000fe20003f26270 */
[----:B------:R-:W-:Y:S01]  /*0db0*/  IMAD.HI.U32 R8, R4, R33, RZ ;  /* 0x0000002104087227 */ /* 0x000fe200078e00ff */
[----:B------:R-:W-:-:S02]  /*0dc0*/  IADD3 R14, R2, 0x1dc, RZ ;  /* 0x000001dc020e7810 */ /* 0x000fc40007ffe0ff */
[----:B------:R-:W-:Y:S01]  /*0dd0*/  IABS R11, R12 ;  /* 0x0000000c000b7213 */ /* 0x000fe20000000000 */
[----:B------:R-:W-:Y:S01]  /*0de0*/  IMAD.MOV R8, RZ, RZ, -R8 ;  /* 0x000000ffff087224 */ /* 0x000fe200078e0a08 */
[----:B------:R-:W-:Y:S01]  /*0df0*/  IABS R13, R14 ;  /* 0x0000000e000d7213 */ /* 0x000fe20000000000 */
[--C-:B------:R-:W-:Y:S01]  /*0e00*/  @!P3 IMAD.IADD R7, R7, 0x1, -R0.reuse ;  /* 0x000000010707b824 */ /* 0x100fe200078e0a00 */
[C---:B------:R-:W-:Y:S01]  /*0e10*/  ISETP.GT.U32.AND P3, PT, R0.reuse, R37, PT ;  /* 0x000000250000720c */ /* 0x040fe20003f64070 */
[----:B------:R-:W-:Y:S02]  /*0e20*/  @!P6 IMAD.IADD R9, R9, 0x1, -R0 ;  /* 0x000000010909e824 */ /* 0x000fe400078e0a00 */
[----:B------:R-:W-:Y:S01]  /*0e30*/  @!P2 IMAD.MOV R5, RZ, RZ, -R5 ;  /* 0x000000ffff05a224 */ /* 0x000fe200078e0a05 */
[C---:B------:R-:W-:Y:S01]  /*0e40*/  ISETP.GT.U32.AND P2, PT, R0.reuse, R7, PT ;  /* 0x000000070000720c */ /* 0x040fe20003f44070 */
[C---:B------:R-:W-:Y:S01]  /*0e50*/  IMAD R33, R0.reuse, R8, R33 ;  /* 0x0000000800217224 */ /* 0x040fe200078e0221 */
[----:B------:R-:W-:Y:S01]  /*0e60*/  ISETP.GT.U32.AND P6, PT, R0, R9, PT ;  /* 0x000000090000720c */ /* 0x000fe20003fc4070 */
[----:B------:R-:W-:-:S04]  /*0e70*/  IMAD.HI.U32 R6, R4, R11, RZ ;  /* 0x0000000b04067227 */ /* 0x000fc800078e00ff */
[----:B------:R-:W-:-:S04]  /*0e80*/  IMAD.HI.U32 R8, R4, R13, RZ ;  /* 0x0000000d04087227 */ /* 0x000fc800078e00ff */
[----:B------:R-:W-:Y:S02]  /*0e90*/  IMAD.MOV R6, RZ, RZ, -R6 ;  /* 0x000000ffff067224 */ /* 0x000fe400078e0a06 */
[----:B------:R-:W-:Y:S02]  /*0ea0*/  IMAD.MOV R10, RZ, RZ, -R8 ;  /* 0x000000ffff0a7224 */ /* 0x000fe400078e0a08 */
[----:B------:R-:W-:Y:S01]  /*0eb0*/  @!P0 IMAD.MOV R39, RZ, RZ, -R39 ;  /* 0x000000ffff278224 */ /* 0x000fe200078e0a27 */
[C---:B------:R-:W-:Y:S01]  /*0ec0*/  ISETP.GT.U32.AND P0, PT, R0.reuse, R33, PT ;  /* 0x000000210000720c */ /* 0x040fe20003f04070 */
[--C-:B------:R-:W-:Y:S01]  /*0ed0*/  @!P3 IMAD.IADD R37, R37, 0x1, -R0.reuse ;  /* 0x000000012525b824 */ /* 0x100fe200078e0a00 */
[C---:B------:R-:W-:Y:S01]  /*0ee0*/  ISETP.GT.U32.AND P3, PT, R0.reuse, R31, PT ;  /* 0x0000001f0000720c */ /* 0x040fe20003f64070 */
[C---:B------:R-:W-:Y:S02]  /*0ef0*/  IMAD R11, R0.reuse, R6, R11 ;  /* 0x00000006000b7224 */ /* 0x040fe400078e020b */
[----:B------:R-:W-:Y:S01]  /*0f00*/  IMAD R13, R0, R10, R13 ;  /* 0x0000000a000d7224 */ /* 0x000fe200078e020d */
[----:B------:R-:W-:Y:S01]  /*0f10*/  IADD3 R10, R2, 0x1d0, RZ ;  /* 0x000001d0020a7810 */ /* 0x000fe20007ffe0ff */
[--C-:B------:R-:W-:Y:S01]  /*0f20*/  @!P2 IMAD.IADD R7, R7, 0x1, -R0.reuse ;  /* 0x000000010707a824 */ /* 0x100fe200078e0a00 */
[C---:B------:R-:W-:Y:S01]  /*0f30*/  ISETP.GT.U32.AND P2, PT, R0.reuse, R11, PT ;  /* 0x0000000b0000720c */ /* 0x040fe20003f44070 */
[----:B------:R-:W-:Y:S01]  /*0f40*/  @!P6 IMAD.IADD R9, R9, 0x1, -R0 ;  /* 0x000000010909e824 */ /* 0x000fe200078e0a00 */
[----:B------:R-:W-:Y:S01]  /*0f50*/  ISETP.GT.U32.AND P6, PT, R0, R13, PT ;  /* 0x0000000d0000720c */ /* 0x000fe20003fc4070 */
[----:B------:R-:W-:-:S04]  /*0f60*/  IMAD.HI.U32 R8, R4, R25, RZ ;  /* 0x0000001904087227 */ /* 0x000fc800078e00ff */
[--C-:B------:R-:W-:Y:S01]  /*0f70*/  @!P0 IMAD.IADD R33, R33, 0x1, -R0.reuse ;  /* 0x0000000121218824 */ /* 0x100fe200078e0a00 */
[----:B------:R-:W-:Y:S01]  /*0f80*/  ISETP.GE.AND P0, PT, R15, RZ, PT ;  /* 0x000000ff0f00720c */ /* 0x000fe20003f06270 */
[--C-:B------:R-:W-:Y:S01]  /*0f90*/  @!P3 IMAD.IADD R31, R31, 0x1, -R0.reuse ;  /* 0x000000011f1fb824 */ /* 0x100fe200078e0a00 */
[----:B------:R-:W-:Y:S01]  /*0fa0*/  ISETP.GE.AND P3, PT, R16, RZ, PT ;  /* 0x000000ff1000720c */ /* 0x000fe20003f66270 */
[----:B------:R-:W-:Y:S01]  /*0fb0*/  @!P5 IMAD.MOV R37, RZ, RZ, -R37 ;  /* 0x000000ffff25d224 */ /* 0x000fe200078e0a25 */
[----:B------:R-:W-:Y:S01]  /*0fc0*/  IADD3 R16, R2, 0x1cc, RZ ;  /* 0x000001cc02107810 */ /* 0x000fe20007ffe0ff */
[--C-:B------:R-:W-:Y:S01]  /*0fd0*/  @!P2 IMAD.IADD R11, R11, 0x1, -R0.reuse ;  /* 0x000000010b0ba824 */ /* 0x100fe200078e0a00 */
[C---:B------:R-:W-:Y:S01]  /*0fe0*/  ISETP.GT.U32.AND P2, PT, R0.reuse, R33, PT ;  /* 0x000000210000720c */ /* 0x040fe20003f44070 */
[----:B------:R-:W-:Y:S01]  /*0ff0*/  @!P6 IMAD.IADD R13, R13, 0x1, -R0 ;  /* 0x000000010d0de824 */ /* 0x000fe200078e0a00 */
[C---:B------:R-:W-:Y:S01]  /*1000*/  ISETP.GT.U32.AND P6, PT, R0.reuse, R31, PT ;  /* 0x0000001f0000720c */ /* 0x040fe20003fc4070 */
[----:B------:R-:W-:Y:S01]  /*1010*/  IMAD.MOV R8, RZ, RZ, -R8 ;  /* 0x000000ffff087224 */ /* 0x000fe200078e0a08 */
[----:B------:R-:W-:Y:S01]  /*1020*/  ISETP.GT.U32.AND P5, PT, R0, R11, PT ;  /* 0x0000000b0000720c */ /* 0x000fe20003fa4070 */
[----:B------:R-:W-:Y:S01]  /*1030*/  IMAD.HI.U32 R6, R4, R27, RZ ;  /* 0x0000001b04067227 */ /* 0x000fe200078e00ff */
[----:B------:R-:W-:-:S02]  /*1040*/  IABS R15, R10 ;  /* 0x0000000a000f7213 */ /* 0x000fc40000000000 */
[----:B------:R-:W-:Y:S01]  /*1050*/  IABS R17, R16 ;  /* 0x0000001000117213 */ /* 0x000fe20000000000 */
[C---:B------:R-:W-:Y:S02]  /*1060*/  IMAD R25, R0.reuse, R8, R25 ;  /* 0x0000000800197224 */ /* 0x040fe400078e0219 */
[----:B------:R-:W-:Y:S02]  /*1070*/  IMAD.MOV R6, RZ, RZ, -R6 ;  /* 0x000000ffff067224 */ /* 0x000fe400078e0a06 */
[----:B------:R-:W-:Y:S01]  /*1080*/  @!P4 IMAD.MOV R7, RZ, RZ, -R7 ;  /* 0x000000ffff07c224 */ /* 0x000fe200078e0a07 */
[----:B------:R-:W-:Y:S01]  /*1090*/  ISETP.GT.U32.AND P4, PT, R0, R13, PT ;  /* 0x0000000d0000720c */ /* 0x000fe20003f84070 */
[--C-:B------:R-:W-:Y:S01]  /*10a0*/  @!P2 IMAD.IADD R33, R33, 0x1, -R0.reuse ;  /* 0x000000012121a824 */ /* 0x100fe200078e0a00 */
[----:B------:R-:W-:Y:S01]  /*10b0*/  ISETP.GE.AND P2, PT, R12, RZ, PT ;  /* 0x000000ff0c00720c */ /* 0x000fe20003f46270 */
[----:B------:R-:W-:Y:S01]  /*10c0*/  @!P6 IMAD.IADD R31, R31, 0x1, -R0 ;  /* 0x000000011f1fe824 */ /* 0x000fe200078e0a00 */
[C---:B------:R-:W-:Y:S01]  /*10d0*/  ISETP.GT.U32.AND P6, PT, R0.reuse, R25, PT ;  /* 0x000000190000720c */ /* 0x040fe20003fc4070 */
[----:B------:R-:W-:Y:S01]  /*10e0*/  IMAD R27, R0, R6, R27 ;  /* 0x00000006001b7224 */ /* 0x000fe200078e021b */
[----:B------:R-:W-:Y:S01]  /*10f0*/  IADD3 R12, R2, 0x1b4, RZ ;  /* 0x000001b4020c7810 */ /* 0x000fe20007ffe0ff */
[----:B------:R-:W-:-:S03]  /*1100*/  IMAD.HI.U32 R6, R4, R15, RZ ;  /* 0x0000000f04067227 */ /* 0x000fc600078e00ff */
[----:B------:R-:W-:Y:S01]  /*1110*/  IABS R63, R12 ;  /* 0x0000000c003f7213 */ /* 0x000fe20000000000 */
[----:B------:R-:W-:Y:S01]  /*1120*/  @!P5 IMAD.IADD R11, R11, 0x1, -R0 ;  /* 0x000000010b0bd824 */ /* 0x000fe200078e0a00 */
[----:B------:R-:W-:Y:S01]  /*1130*/  ISETP.GE.AND P5, PT, R14, RZ, PT ;  /* 0x000000ff0e00720c */ /* 0x000fe20003fa6270 */
[----:B------:R-:W-:Y:S01]  /*1140*/  IMAD.HI.U32 R8, R4, R17, RZ ;  /* 0x0000001104087227 */ /* 0x000fe200078e00ff */
[----:B------:R-:W-:-:S03]  /*1150*/  IADD3 R14, R2, 0x1ac, RZ ;  /* 0x000001ac020e7810 */ /* 0x000fc60007ffe0ff */
[----:B------:R-:W-:Y:S01]  /*1160*/  IMAD.MOV R6, RZ, RZ, -R6 ;  /* 0x000000ffff067224 */ /* 0x000fe200078e0a06 */
[----:B------:R-:W-:Y:S01]  /*1170*/  IABS R69, R14 ;  /* 0x0000000e00457213 */ /* 0x000fe20000000000 */
[----:B------:R-:W-:Y:S01]  /*1180*/  @!P1 IMAD.MOV R9, RZ, RZ, -R9 ;  /* 0x000000ffff099224 */ /* 0x000fe200078e0a09 */
[C---:B------:R-:W-:Y:S01]  /*1190*/  ISETP.GT.U32.AND P1, PT, R0.reuse, R27, PT ;  /* 0x0000001b0000720c */ /* 0x040fe20003f24070 */
[----:B------:R-:W-:Y:S02]  /*11a0*/  IMAD.MOV R8, RZ, RZ, -R8 ;  /* 0x000000ffff087224 */ /* 0x000fe400078e0a08 */
[----:B------:R-:W-:Y:S01]  /*11b0*/  IMAD R15, R0, R6, R15 ;  /* 0x00000006000f7224 */ /* 0x000fe200078e020f */
[----:B------:R-:W-:Y:S01]  /*11c0*/  IADD3 R6, R2, 0x1c8, RZ ;  /* 0x000001c802067810 */ /* 0x000fe20007ffe0ff */
[--C-:B------:R-:W-:Y:S01]  /*11d0*/  @!P4 IMAD.IADD R13, R13, 0x1, -R0.reuse ;  /* 0x000000010d0dc824 */ /* 0x100fe200078e0a00 */
[----:B------:R-:W-:Y:S01]  /*11e0*/  ISETP.GE.AND P4, PT, R18, RZ, PT ;  /* 0x000000ff1200720c */ /* 0x000fe20003f86270 */
[--C-:B------:R-:W-:Y:S01]  /*11f0*/  @!P6 IMAD.IADD R25, R25, 0x1, -R0.reuse ;  /* 0x000000011919e824 */ /* 0x100fe200078e0a00 */
[----:B------:R-:W-:Y:S01]  /*1200*/  IABS R21, R6 ;  /* 0x0000000600157213 */ /* 0x000fe20000000000 */
[----:B------:R-:W-:Y:S01]  /*1210*/  IMAD R17, R0, R8, R17 ;  /* 0x0000000800117224 */ /* 0x000fe200078e0211 */
[----:B------:R-:W-:Y:S01]  /*1220*/  IADD3 R8, R2, 0x1c4, RZ ;  /* 0x000001c402087810 */ /* 0x000fe20007ffe0ff */
[----:B------:R-:W-:Y:S01]  /*1230*/  @!P2 IMAD.MOV R11, RZ, RZ, -R11 ;  /* 0x000000ffff0ba224 */ /* 0x000fe200078e0a0b */
[C---:B------:R-:W-:Y:S01]  /*1240*/  ISETP.GT.U32.AND P2, PT, R0.reuse, R15, PT ;  /* 0x0000000f0000720c */ /* 0x040fe20003f44070 */
[----:B------:R-:W-:Y:S01]  /*1250*/  @!P3 IMAD.MOV R31, RZ, RZ, -R31 ;  /* 0x000000ffff1fb224 */ /* 0x000fe200078e0a1f */
[C---:B------:R-:W-:Y:S01]  /*1260*/  ISETP.GT.U32.AND P3, PT, R0.reuse, R25, PT ;  /* 0x000000190000720c */ /* 0x040fe20003f64070 */
[----:B------:R-:W-:Y:S01]  /*1270*/  @!P5 IMAD.MOV R13, RZ, RZ, -R13 ;  /* 0x000000ffff0dd224 */ /* 0x000fe200078e0a0d */
[----:B------:R-:W-:Y:S01]  /*1280*/  ISETP.GT.U32.AND P5, PT, R0, R17, PT ;  /* 0x000000110000720c */ /* 0x000fe20003fa4070 */
[----:B------:R-:W-:Y:S01]  /*1290*/  @!P1 IMAD.IADD R27, R27, 0x1, -R0 ;  /* 0x000000011b1b9824 */ /* 0x000fe200078e0a00 */
[----:B------:R-:W-:Y:S01]  /*12a0*/  ISETP.GE.AND P1, PT, R19, RZ, PT ;  /* 0x000000ff1300720c */ /* 0x000fe20003f26270 */
[----:B------:R-:W-:Y:S01]  /*12b0*/  @!P0 IMAD.MOV R33, RZ, RZ, -R33 ;  /* 0x000000ffff218224 */ /* 0x000fe200078e0a21 */
[----:B------:R-:W-:-:S02]  /*12c0*/  IABS R19, R8 ;  /* 0x0000000800137213 */ /* 0x000fc40000000000 */
[----:B------:R-:W-:Y:S02]  /*12d0*/  ISETP.GT.U32.AND P0, PT, R0, R27, PT ;  /* 0x0000001b0000720c */ /* 0x000fe40003f04070 */
[----:B------:R-:W-:Y:S01]  /*12e0*/  ISETP.GE.AND P6, PT, R10, RZ, PT ;  /* 0x000000ff0a00720c */ /* 0x000fe20003fc6270 */
[--C-:B------:R-:W-:Y:S01]  /*12f0*/  @!P2 IMAD.IADD R15, R15, 0x1, -R0.reuse ;  /* 0x000000010f0fa824 */ /* 0x100fe200078e0a00 */
[----:B------:R-:W-:Y:S01]  /*1300*/  ISETP.GE.AND P2, PT, R8, RZ, PT ;  /* 0x000000ff0800720c */ /* 0x000fe20003f46270 */
[--C-:B------:R-:W-:Y:S01]  /*1310*/  @!P3 IMAD.IADD R25, R25, 0x1, -R0.reuse ;  /* 0x000000011919b824 */ /* 0x100fe200078e0a00 */
[----:B------:R-:W-:Y:S01]  /*1320*/  ISETP.GE.AND P3, PT, R6, RZ, PT ;  /* 0x000000ff0600720c */ /* 0x000fe20003f66270 */
[----:B------:R-:W-:Y:S01]  /*1330*/  @!P5 IMAD.IADD R17, R17, 0x1, -R0 ;  /* 0x000000011111d824 */ /* 0x000fe200078e0a00 */
[----:B------:R-:W-:Y:S01]  /*1340*/  ISETP.GT.U32.AND P5, PT, R0, R15, PT ;  /* 0x0000000f0000720c */ /* 0x000fe20003fa4070 */
[----:B------:R-:W-:Y:S01]  /*1350*/  IMAD.HI.U32 R6, R4, R21, RZ ;  /* 0x0000001504067227 */ /* 0x000fe200078e00ff */
[----:B------:R-:W-:-:S02]  /*1360*/  IADD3 R10, R2, 0x1c0, RZ ;  /* 0x000001c0020a7810 */ /* 0x000fc40007ffe0ff */
[----:B------:R-:W-:Y:S01]  /*1370*/  IADD3 R18, R2, 0x1a4, RZ ;  /* 0x000001a402127810 */ /* 0x000fe20007ffe0ff */
[----:B------:R-:W-:Y:S01]  /*1380*/  IMAD.MOV R6, RZ, RZ, -R6 ;  /* 0x000000ffff067224 */ /* 0x000fe200078e0a06 */
[----:B------:R-:W-:Y:S01]  /*1390*/  IABS R59, R10 ;  /* 0x0000000a003b7213 */ /* 0x000fe20000000000 */
[--C-:B------:R-:W-:Y:S01]  /*13a0*/  @!P0 IMAD.IADD R27, R27, 0x1, -R0.reuse ;  /* 0x000000011b1b8824 */ /* 0x100fe200078e0a00 */
[----:B------:R-:W-:Y:S01]  /*13b0*/  ISETP.GE.AND P0, PT, R16, RZ, PT ;  /* 0x000000ff1000720c */ /* 0x000fe20003f06270 */
[----:B------:R-:W-:Y:S01]  /*13c0*/  IMAD R21, R0, R6, R21 ;  /* 0x0000000600157224 */ /* 0x000fe200078e0215 */
[----:B------:R-:W-:Y:S01]  /*13d0*/  IADD3 R6, R2, 0x1bc, RZ ;  /* 0x000001bc02067810 */ /* 0x000fe20007ffe0ff */
[----:B------:R-:W-:Y:S01]  /*13e0*/  IMAD.HI.U32 R8, R4, R19, RZ ;  /* 0x0000001304087227 */ /* 0x000fe200078e00ff */
[----:B------:R-:W-:Y:S02]  /*13f0*/  IADD3 R16, R2, 0x1a8, RZ ;  /* 0x000001a802107810 */ /* 0x000fe40007ffe0ff */
[----:B------:R-:W-:Y:S01]  /*1400*/  IABS R61, R6 ;  /* 0x00000006003d7213 */ /* 0x000fe20000000000 */
[----:B------:R-:W-:Y:S01]  /*1410*/  @!P4 IMAD.MOV R27, RZ, RZ, -R27 ;  /* 0x000000ffff1bc224 */ /* 0x000fe200078e0a1b */
[C---:B------:R-:W-:Y:S01]  /*1420*/  ISETP.GT.U32.AND P4, PT, R0.reuse, R17, PT ;  /* 0x000000110000720c */ /* 0x040fe20003f84070 */
[----:B------:R-:W-:Y:S01]  /*1430*/  @!P5 IMAD.IADD R15, R15, 0x1, -R0 ;  /* 0x000000010f0fd824 */ /* 0x000fe200078e0a00 */
[C---:B------:R-:W-:Y:S01]  /*1440*/  ISETP.GT.U32.AND P5, PT, R0.reuse, R21, PT ;  /* 0x000000150000720c */ /* 0x040fe20003fa4070 */
[----:B------:R-:W-:Y:S01]  /*1450*/  IMAD.MOV R8, RZ, RZ, -R8 ;  /* 0x000000ffff087224 */ /* 0x000fe200078e0a08 */
[----:B------:R-:W-:Y:S01]  /*1460*/  IABS R71, R16 ;  /* 0x0000001000477213 */ /* 0x000fe20000000000 */
[----:B------:R-:W-:Y:S01]  /*1470*/  @!P6 IMAD.MOV R15, RZ, RZ, -R15 ;  /* 0x000000ffff0fe224 */ /* 0x000fe200078e0a0f */
[----:B------:R-:W-:Y:S01]  /*1480*/  IABS R73, R18 ;  /* 0x0000001200497213 */ /* 0x000fe20000000000 */
[----:B------:R-:W-:Y:S01]  /*1490*/  IMAD R19, R0, R8, R19 ;  /* 0x0000000800137224 */ /* 0x000fe200078e0213 */
[----:B------:R-:W-:Y:S01]  /*14a0*/  IADD3 R8, R2, 0x1b8, RZ ;  /* 0x000001b802087810 */ /* 0x000fe20007ffe0ff */
[----:B------:R-:W-:Y:S01]  /*14b0*/  @!P1 IMAD.MOV R25, RZ, RZ, -R25 ;  /* 0x000000ffff199224 */ /* 0x000fe200078e0a19 */
[----:B------:R-:W-:-:S02]  /*14c0*/  ISETP.GE.AND P1, PT, R10, RZ, PT ;  /* 0x000000ff0a00720c */ /* 0x000fc40003f26270 */
[----:B------:R-:W-:Y:S01]  /*14d0*/  ISETP.GT.U32.AND P6, PT, R0, R19, PT ;  /* 0x000000130000720c */ /* 0x000fe20003fc4070 */
[--C-:B------:R-:W-:Y:S01]  /*14e0*/  @!P4 IMAD.IADD R17, R17, 0x1, -R0.reuse ;  /* 0x000000011111c824 */ /* 0x100fe200078e0a00 */
[----:B------:R-:W-:Y:S01]  /*14f0*/  ISETP.GE.AND P4, PT, R6, RZ, PT ;  /* 0x000000ff0600720c */ /* 0x000fe20003f86270 */
[----:B------:R-:W-:Y:S01]  /*1500*/  @!P5 IMAD.IADD R21, R21, 0x1, -R0 ;  /* 0x000000011515d824 */ /* 0x000fe200078e0a00 */
[----:B------:R-:W-:Y:S01]  /*1510*/  IABS R65, R8 ;  /* 0x0000000800417213 */ /* 0x000fe20000000000 */
[----:B------:R-:W-:-:S03]  /*1520*/  IMAD.HI.U32 R6, R4, R59, RZ ;  /* 0x0000003b04067227 */ /* 0x000fc600078e00ff */
[----:B------:R-:W-:Y:S01]  /*1530*/  ISETP.GT.U32.AND P5, PT, R0, R21, PT ;  /* 0x000000150000720c */ /* 0x000fe20003fa4070 */
[----:B------:R-:W-:Y:S02]  /*1540*/  IMAD.MOV R10, RZ, RZ, -R6 ;  /* 0x000000ffff0a7224 */ /* 0x000fe400078e0a06 */
[----:B------:R-:W-:Y:S02]  /*1550*/  IMAD.HI.U32 R6, R4, R61, RZ ;  /* 0x0000003d04067227 */ /* 0x000fe400078e00ff */
[----:B------:R-:W-:Y:S02]  /*1560*/  @!P6 IADD3 R19, R19, -R0, RZ ;  /* 0x800000001313e210 */ /* 0x000fe40007ffe0ff */
[----:B------:R-:W-:Y:S02]  /*1570*/  IMAD.MOV R6, RZ, RZ, -R6 ;  /* 0x000000ffff067224 */ /* 0x000fe400078e0a06 */
[C---:B------:R-:W-:Y:S01]  /*1580*/  IMAD R59, R0.reuse, R10, R59 ;  /* 0x0000000a003b7224 */ /* 0x040fe200078e023b */
[C---:B------:R-:W-:Y:S01]  /*1590*/  ISETP.GT.U32.AND P6, PT, R0.reuse, R19, PT ;  /* 0x000000130000720c */ /* 0x040fe20003fc4070 */
[----:B------:R-:W-:Y:S01]  /*15a0*/  IMAD R61, R0, R6, R61 ;  /* 0x00000006003d7224 */ /* 0x000fe200078e023d */
[----:B------:R-:W-:Y:S01]  /*15b0*/  IADD3 R10, R2, 0x1b0, RZ ;  /* 0x000001b0020a7810 */ /* 0x000fe20007ffe0ff */
[----:B------:R-:W-:-:S03]  /*15c0*/  IMAD.HI.U32 R6, R4, R65, RZ ;  /* 0x0000004104067227 */ /* 0x000fc600078e00ff */
[----:B------:R-:W-:Y:S01]  /*15d0*/  IABS R67, R10 ;  /* 0x0000000a00437213 */ /* 0x000fe20000000000 */
[----:B------:R-:W-:Y:S01]  /*15e0*/  @!P0 IMAD.MOV R17, RZ, RZ, -R17 ;  /* 0x000000ffff118224 */ /* 0x000fe200078e0a11 */
[----:B------:R-:W-:Y:S01]  /*15f0*/  ISETP.GE.AND P0, PT, R8, RZ, PT ;  /* 0x000000ff0800720c */ /* 0x000fe20003f06270 */
[----:B------:R-:W-:Y:S01]  /*1600*/  @!P5 IMAD.IADD R21, R21, 0x1, -R0 ;  /* 0x000000011515d824 */ /* 0x000fe200078e0a00 */
[----:B------:R-:W-:Y:S01]  /*1610*/  ISETP.GT.U32.AND P5, PT, R0, R59, PT ;  /* 0x0000003b0000720c */ /* 0x000fe20003fa4070 */
[----:B------:R-:W-:-:S04]  /*1620*/  IMAD.HI.U32 R8, R4, R63, RZ ;  /* 0x0000003f04087227 */ /* 0x000fc800078e00ff */
[----:B------:R-:W-:Y:S02]  /*1630*/  IMAD.MOV R6, RZ, RZ, -R6 ;  /* 0x000000ffff067224 */ /* 0x000fe400078e0a06 */
[----:B------:R-:W-:Y:S02]  /*1640*/  IMAD.MOV R8, RZ, RZ, -R8 ;  /* 0x000000ffff087224 */ /* 0x000fe400078e0a08 */
[C---:B------:R-:W-:Y:S02]  /*1650*/  IMAD R65, R0.reuse, R6, R65 ;  /* 0x0000000600417224 */ /* 0x040fe400078e0241 */
[C---:B------:R-:W-:Y:S02]  /*1660*/  IMAD R63, R0.reuse, R8, R63 ;  /* 0x00000008003f7224 */ /* 0x040fe400078e023f */
[--C-:B------:R-:W-:Y:S01]  /*1670*/  @!P6 IMAD.IADD R19, R19, 0x1, -R0.reuse ;  /* 0x000000011313e824 */ /* 0x100fe200078e0a00 */
[C---:B------:R-:W-:Y:S01]  /*1680*/  ISETP.GT.U32.AND P6, PT, R0.reuse, R65, PT ;  /* 0x000000410000720c */ /* 0x040fe20003fc4070 */
[----:B------:R-:W-:Y:S01]  /*1690*/  @!P5 IMAD.IADD R59, R59, 0x1, -R0 ;  /* 0x000000013b3bd824 */ /* 0x000fe200078e0a00 */
[C---:B------:R-:W-:Y:S01]  /*16a0*/  ISETP.GT.U32.AND P5, PT, R0.reuse, R63, PT ;  /* 0x0000003f0000720c */ /* 0x040fe20003fa4070 */
[----:B------:R-:W-:Y:S01]  /*16b0*/  @!P3 IMAD.MOV R21, RZ, RZ, -R21 ;  /* 0x000000ffff15b224 */ /* 0x000fe200078e0a15 */
[----:B------:R-:W-:Y:S01]  /*16c0*/  ISETP.GT.U32.AND P3, PT, R0, R61, PT ;  /* 0x0000003d0000720c */ /* 0x000fe20003f64070 */
[----:B------:R-:W-:-:S04]  /*16d0*/  IMAD.HI.U32 R6, R4, R67, RZ ;  /* 0x0000004304067227 */ /* 0x000fc800078e00ff */
[----:B------:R-:W-:Y:S02]  /*16e0*/  IMAD.MOV R6, RZ, RZ, -R6 ;  /* 0x000000ffff067224 */ /* 0x000fe400078e0a06 */
[----:B------:R-:W-:Y:S02]  /*16f0*/  @!P2 IMAD.MOV R19, RZ, RZ, -R19 ;  /* 0x000000ffff13a224 */ /* 0x000fe400078e0a13 */
[--C-:B------:R-:W-:Y:S02]  /*1700*/  @!P6 IMAD.IADD R65, R65, 0x1, -R0.reuse ;  /* 0x000000014141e824 */ /* 0x100fe400078e0a00 */
[----:B------:R-:W-:Y:S02]  /*1710*/  @!P5 IMAD.IADD R63, R63, 0x1, -R0 ;  /* 0x000000013f3fd824 */ /* 0x000fe400078e0a00 */
[C---:B------:R-:W-:Y:S01]  /*1720*/  IMAD R67, R0.reuse, R6, R67 ;  /* 0x0000000600437224 */ /* 0x040fe200078e0243 */
[----:B------:R-:W-:Y:S01]  /*1730*/  ISETP.GT.U32.AND P5, PT, R0, R65, PT ;  /* 0x000000410000720c */ /* 0x000fe20003fa4070 */
[----:B------:R-:W-:Y:S01]  /*1740*/  IMAD.HI.U32 R6, R4, R69, RZ ;  /* 0x0000004504067227 */ /* 0x000fe200078e00ff */
[----:B------:R-:W-:-:S03]  /*1750*/  ISETP.GT.U32.AND P2, PT, R0, R63, PT ;  /* 0x0000003f0000720c */ /* 0x000fc60003f44070 */
[----:B------:R-:W-:Y:S01]  /*1760*/  @!P3 IMAD.IADD R61, R61, 0x1, -R0 ;  /* 0x000000013d3db824 */ /* 0x000fe200078e0a00 */
[----:B------:R-:W-:Y:S01]  /*1770*/  ISETP.GT.U32.AND P3, PT, R0, R59, PT ;  /* 0x0000003b0000720c */ /* 0x000fe20003f64070 */
[----:B------:R-:W-:Y:S02]  /*1780*/  IMAD.MOV R6, RZ, RZ, -R6 ;  /* 0x000000ffff067224 */ /* 0x000fe400078e0a06 */
[----:B------:R-:W-:Y:S01]  /*1790*/  IMAD.HI.U32 R8, R4, R73, RZ ;  /* 0x0000004904087227 */ /* 0x000fe200078e00ff */
[----:B------:R-:W-:-:S03]  /*17a0*/  ISETP.GT.U32.AND P6, PT, R0, R61, PT ;  /* 0x0000003d0000720c */ /* 0x000fc60003fc4070 */
[----:B------:R-:W-:Y:S02]  /*17b0*/  IMAD R69, R0, R6, R69 ;  /* 0x0000000600457224 */ /* 0x000fe400078e0245 */
[----:B------:R-:W-:Y:S02]  /*17c0*/  @!P5 IMAD.IADD R65, R65, 0x1, -R0 ;  /* 0x000000014141d824 */ /* 0x000fe400078e0a00 */
[----:B------:R-:W-:Y:S01]  /*17d0*/  IMAD.HI.U32 R6, R4, R71, RZ ;  /* 0x0000004704067227 */ /* 0x000fe200078e00ff */
[----:B------:R-:W-:-:S03]  /*17e0*/  ISETP.GT.U32.AND P5, PT, R0, R69, PT ;  /* 0x000000450000720c */ /* 0x000fc60003fa4070 */
[----:B------:R-:W-:Y:S02]  /*17f0*/  IMAD.MOV R6, RZ, RZ, -R6 ;  /* 0x000000ffff067224 */ /* 0x000fe400078e0a06 */
[--C-:B------:R-:W-:Y:S01]  /*1800*/  @!P6 IMAD.IADD R61, R61, 0x1, -R0.reuse ;  /* 0x000000013d3de824 */ /* 0x100fe200078e0a00 */
[----:B------:R-:W-:Y:S01]  /*1810*/  ISETP.GE.AND P6, PT, R12, RZ, PT ;  /* 0x000000ff0c00720c */ /* 0x000fe20003fc6270 */
[----:B------:R-:W-:Y:S01]  /*1820*/  IMAD R71, R0, R6, R71 ;  /* 0x0000000600477224 */ /* 0x000fe200078e0247 */
[----:B------:R-:W-:Y:S01]  /*1830*/  IADD3 R12, R2, 0x1a0, RZ ;  /* 0x000001a0020c7810 */ /* 0x000fe20007ffe0ff */
[----:B------:R-:W-:Y:S02]  /*1840*/  @!P4 IMAD.MOV R61, RZ, RZ, -R61 ;  /* 0x000000ffff3dc224 */ /* 0x000fe400078e0a3d */
[--C-:B------:R-:W-:Y:S01]  /*1850*/  @!P3 IMAD.IADD R59, R59, 0x1, -R0.reuse ;  /* 0x000000013b3bb824 */ /* 0x100fe200078e0a00 */
[----:B------:R-:W-:Y:S01]  /*1860*/  IABS R75, R12 ;  /* 0x0000000c004b7213 */ /* 0x000fe20000000000 */
[----:B------:R-:W-:Y:S01]  /*1870*/  @!P5 IMAD.IADD R69, R69, 0x1, -R0 ;  /* 0x000000014545d824 */ /* 0x000fe200078e0a00 */
[C---:B------:R-:W-:Y:S01]  /*1880*/  ISETP.GT.U32.AND P3, PT, R0.reuse, R67, PT ;  /* 0x000000430000720c */ /* 0x040fe20003f64070 */
[----:B------:R-:W-:Y:S01]  /*1890*/  IMAD.MOV R8, RZ, RZ, -R8 ;  /* 0x000000ffff087224 */ /* 0x000fe200078e0a08 */
[----:B------:R-:W-:Y:S01]  /*18a0*/  ISETP.GT.U32.AND P5, PT, R0, R71, PT ;  /* 0x000000470000720c */ /* 0x000fe20003fa4070 */
[----:B------:R-:W-:Y:S01]  /*18b0*/  IMAD.HI.U32 R6, R4, R75, RZ ;  /* 0x0000004b04067227 */ /* 0x000fe200078e00ff */
[----:B------:R-:W-:-:S03]  /*18c0*/  ISETP.GT.U32.AND P4, PT, R0, R69, PT ;  /* 0x000000450000720c */ /* 0x000fc60003f84070 */
[----:B------:R-:W-:Y:S02]  /*18d0*/  IMAD.MOV R6, RZ, RZ, -R6 ;  /* 0x000000ffff067224 */ /* 0x000fe400078e0a06 */
[--C-:B------:R-:W-:Y:S01]  /*18e0*/  @!P2 IMAD.IADD R63, R63, 0x1, -R0.reuse ;  /* 0x000000013f3fa824 */ /* 0x100fe200078e0a00 */
[----:B------:R-:W-:Y:S01]  /*18f0*/  ISETP.GE.AND P2, PT, R10, RZ, PT ;  /* 0x000000ff0a00720c */ /* 0x000fe20003f46270 */
[----:B------:R-:W-:Y:S01]  /*1900*/  IMAD R75, R0, R6, R75 ;  /* 0x00000006004b7224 */ /* 0x000fe200078e024b */
[----:B------:R-:W-:Y:S01]  /*1910*/  IADD3 R10, R2, 0x19c, RZ ;  /* 0x0000019c020a7810 */ /* 0x000fe20007ffe0ff */
[--C-:B------:R-:W-:Y:S01]  /*1920*/  @!P3 IMAD.IADD R67, R67, 0x1, -R0.reuse ;  /* 0x000000014343b824 */ /* 0x100fe200078e0a00 */
[----:B------:R-:W-:Y:S01]  /*1930*/  ISETP.GE.AND P3, PT, R14, RZ, PT ;  /* 0x000000ff0e00720c */ /* 0x000fe20003f66270 */
[C---:B------:R-:W-:Y:S01]  /*1940*/  IMAD R73, R0.reuse, R8, R73 ;  /* 0x0000000800497224 */ /* 0x040fe200078e0249 */
[----:B------:R-:W-:Y:S01]  /*1950*/  IABS R173, R10 ;  /* 0x0000000a00ad7213 */ /* 0x000fe20000000000 */
[----:B------:R-:W-:Y:S01]  /*1960*/  @!P4 IMAD.IADD R69, R69, 0x1, -R0 ;  /* 0x000000014545c824 */ /* 0x000fe200078e0a00 */
[C---:B------:R-:W-:Y:S01]  /*1970*/  ISETP.GT.U32.AND P4, PT, R0.reuse, R75, PT ;  /* 0x0000004b0000720c */ /* 0x040fe20003f84070 */
[----:B------:R-:W-:Y:S01]  /*1980*/  @!P1 IMAD.MOV R59, RZ, RZ, -R59 ;  /* 0x000000ffff3b9224 */ /* 0x000fe200078e0a3b */
[C---:B------:R-:W-:Y:S01]  /*1990*/  ISETP.GT.U32.AND P1, PT, R0.reuse, R67, PT ;  /* 0x000000430000720c */ /* 0x040fe20003f24070 */
[----:B------:R-:W-:Y:S01]  /*19a0*/  @!P6 IMAD.MOV R63, RZ, RZ, -R63 ;  /* 0x000000ffff3fe224 */ /* 0x000fe200078e0a3f */
[----:B------:R-:W-:Y:S01]  /*19b0*/  ISETP.GT.U32.AND P6, PT, R0, R73, PT ;  /* 0x000000490000720c */ /* 0x000fe20003fc4070 */
[----:B------:R-:W-:Y:S01]  /*19c0*/  IMAD.HI.U32 R6, R4, R173, RZ ;  /* 0x000000ad04067227 */ /* 0x000fe200078e00ff */
[----:B------:R-:W-:-:S03]  /*19d0*/  IADD3 R14, R2, 0x198, RZ ;  /* 0x00000198020e7810 */ /* 0x000fc60007ffe0ff */
[----:B------:R-:W-:Y:S01]  /*19e0*/  IMAD.MOV R8, RZ, RZ, -R6 ;  /* 0x000000ffff087224 */ /* 0x000fe200078e0a06 */
[----:B------:R-:W-:Y:S01]  /*19f0*/  IABS R77, R14 ;  /* 0x0000000e004d7213 */ /* 0x000fe20000000000 */
[--C-:B------:R-:W-:Y:S01]  /*1a00*/  @!P5 IMAD.IADD R71, R71, 0x1, -R0.reuse ;  /* 0x000000014747d824 */ /* 0x100fe200078e0a00 */
[----:B------:R-:W-:Y:S01]  /*1a10*/  ISETP.GE.AND P5, PT, R12, RZ, PT ;  /* 0x000000ff0c00720c */ /* 0x000fe20003fa6270 */
[----:B------:R-:W-:Y:S01]  /*1a20*/  @!P4 IMAD.IADD R75, R75, 0x1, -R0 ;  /* 0x000000014b4bc824 */ /* 0x000fe200078e0a00 */
[----:B------:R-:W-:Y:S01]  /*1a30*/  IADD3 R12, R2, 0x194, RZ ;  /* 0x00000194020c7810 */ /* 0x000fe20007ffe0ff */
[----:B------:R-:W-:-:S03]  /*1a40*/  IMAD.HI.U32 R6, R4, R77, RZ ;  /* 0x0000004d04067227 */ /* 0x000fc600078e00ff */
[C---:B------:R-:W-:Y:S01]  /*1a50*/  ISETP.GT.U32.AND P4, PT, R0.reuse, R75, PT ;  /* 0x0000004b0000720c */ /* 0x040fe20003f84070 */
[--C-:B------:R-:W-:Y:S01]  /*1a60*/  @!P1 IMAD.IADD R67, R67, 0x1, -R0.reuse ;  /* 0x0000000143439824 */ /* 0x100fe200078e0a00 */
[----:B------:R-:W-:Y:S01]  /*1a70*/  IABS R175, R12 ;  /* 0x0000000c00af7213 */ /* 0x000fe20000000000 */
[----:B------:R-:W-:Y:S01]  /*1a80*/  @!P6 IMAD.IADD R73, R73, 0x1, -R0 ;  /* 0x000000014949e824 */ /* 0x000fe200078e0a00 */
[----:B------:R-:W-:Y:S01]  /*1a90*/  ISETP.GT.U32.AND P6, PT, R0, R71, PT ;  /* 0x000000470000720c */ /* 0x000fe20003fc4070 */
[----:B------:R-:W-:Y:S01]  /*1aa0*/  IMAD.MOV R6, RZ, RZ, -R6 ;  /* 0x000000ffff067224 */ /* 0x000fe200078e0a06 */
[----:B------:R-:W-:Y:S01]  /*1ab0*/  ISETP.GE.AND P1, PT, R18, RZ, PT ;  /* 0x000000ff1200720c */ /* 0x000fe20003f26270 */
[----:B------:R-:W-:Y:S01]  /*1ac0*/  @!P2 IMAD.MOV R67, RZ, RZ, -R67 ;  /* 0x000000ffff43a224 */ /* 0x000fe200078e0a43 */
[C---:B------:R-:W-:Y:S01]  /*1ad0*/  ISETP.GT.U32.AND P2, PT, R0.reuse, R73, PT ;  /* 0x000000490000720c */ /* 0x040fe20003f44070 */
[----:B------:R-:W-:Y:S01]  /*1ae0*/  IMAD R77, R0, R6, R77 ;  /* 0x00000006004d7224 */ /* 0x000fe200078e024d */
[----:B------:R-:W-:Y:S01]  /*1af0*/  IADD3 R18, R2, 0x134, RZ ;  /* 0x0000013402127810 */ /* 0x000fe20007ffe0ff */
[----:B------:R-:W-:Y:S01]  /*1b00*/  @!P0 IMAD.MOV R65, RZ, RZ, -R65 ;  /* 0x000000ffff418224 */ /* 0x000fe200078e0a41 */
[----:B------:R-:W-:Y:S01]  /*1b10*/  ISETP.GE.AND P0, PT, R16, RZ, PT ;  /* 0x000000ff1000720c */ /* 0x000fe20003f06270 */
[----:B------:R-:W-:Y:S01]  /*1b20*/  @!P4 IMAD.IADD R75, R75, 0x1, -R0 ;  /* 0x000000014b4bc824 */ /* 0x000fe200078e0a00 */
[----:B------:R-:W-:Y:S01]  /*1b30*/  ISETP.GT.U32.AND P4, PT, R0, R77, PT ;  /* 0x0000004d0000720c */ /* 0x000fe20003f84070 */
[----:B------:R-:W-:Y:S01]  /*1b40*/  IMAD.HI.U32 R6, R4, R175, RZ ;  /* 0x000000af04067227 */ /* 0x000fe200078e00ff */
[----:B------:R-:W-:-:S02]  /*1b50*/  IADD3 R16, R2, 0x190, RZ ;  /* 0x0000019002107810 */ /* 0x000fc40007ffe0ff */
[----:B------:R-:W-:Y:S01]  /*1b60*/  IABS R199, R18 ;  /* 0x0000001200c77213 */ /* 0x000fe20000000000 */
[----:B------:R-:W-:Y:S01]  /*1b70*/  IMAD R173, R0, R8, R173 ;  /* 0x0000000800ad7224 */ /* 0x000fe200078e02ad */
[----:B------:R-:W-:Y:S01]  /*1b80*/  IABS R79, R16 ;  /* 0x00000010004f7213 */ /* 0x000fe20000000000 */
[----:B------:R-:W-:Y:S01]  /*1b90*/  @!P2 IMAD.IADD R73, R73, 0x1, -R0 ;  /* 0x000000014949a824 */ /* 0x000fe200078e0a00 */
[----:B------:R-:W-:Y:S01]  /*1ba0*/  ISETP.GE.AND P2, PT, R10, RZ, PT ;  /* 0x000000ff0a00720c */ /* 0x000fe20003f46270 */
[----:B------:R-:W-:Y:S01]  /*1bb0*/  IMAD.MOV R6, RZ, RZ, -R6 ;  /* 0x000000ffff067224 */ /* 0x000fe200078e0a06 */
[----:B------:R-:W-:Y:S01]  /*1bc0*/  IADD3 R10, R2, 0x18c, RZ ;  /* 0x0000018c020a7810 */ /* 0x000fe20007ffe0ff */
[----:B------:R-:W-:-:S03]  /*1bd0*/  IMAD.HI.U32 R8, R4, R79, RZ ;  /* 0x0000004f04087227 */ /* 0x000fc600078e00ff */
[----:B------:R-:W-:Y:S01]  /*1be0*/  IABS R177, R10 ;  /* 0x0000000a00b17213 */ /* 0x000fe20000000000 */
[--C-:B------:R-:W-:Y:S02]  /*1bf0*/  @!P4 IMAD.IADD R77, R77, 0x1, -R0.reuse ;  /* 0x000000014d4dc824 */ /* 0x100fe400078e0a00 */
[----:B------:R-:W-:Y:S01]  /*1c00*/  @!P6 IMAD.IADD R71, R71, 0x1, -R0 ;  /* 0x000000014747e824 */ /* 0x000fe200078e0a00 */
[C---:B------:R-:W-:Y:S01]  /*1c10*/  ISETP.GT.U32.AND P6, PT, R0.reuse, R173, PT ;  /* 0x000000ad0000720c */ /* 0x040fe20003fc4070 */
[----:B------:R-:W-:Y:S02]  /*1c20*/  IMAD.MOV R8, RZ, RZ, -R8 ;  /* 0x000000ffff087224 */ /* 0x000fe400078e0a08 */
[C---:B------:R-:W-:Y:S02]  /*1c30*/  IMAD R175, R0.reuse, R6, R175 ;  /* 0x0000000600af7224 */ /* 0x040fe400078e02af */
[----:B------:R-:W-:Y:S01]  /*1c40*/  @!P3 IMAD.MOV R69, RZ, RZ, -R69 ;  /* 0x000000ffff45b224 */ /* 0x000fe200078e0a45 */
[C---:B------:R-:W-:Y:S01]  /*1c50*/  ISETP.GT.U32.AND P3, PT, R0.reuse, R77, PT ;  /* 0x0000004d0000720c */ /* 0x040fe20003f64070 */
[----:B------:R-:W-:Y:S01]  /*1c60*/  IMAD R79, R0, R8, R79 ;  /* 0x00000008004f7224 */ /* 0x000fe200078e024f */
[----:B------:R-:W-:Y:S01]  /*1c70*/  IADD3 R8, R2, 0x184, RZ ;  /* 0x0000018402087810 */ /* 0x000fe20007ffe0ff */
[----:B------:R-:W-:-:S03]  /*1c80*/  IMAD.HI.U32 R6, R4, R177, RZ ;  /* 0x000000b104067227 */ /* 0x000fc600078e00ff */
[----:B------:R-:W-:Y:S01]  /*1c90*/  IABS R179, R8 ;  /* 0x0000000800b37213 */ /* 0x000fe20000000000 */
[----:B------:R-:W-:Y:S01]  /*1ca0*/  @!P0 IMAD.MOV R71, RZ, RZ, -R71 ;  /* 0x000000ffff478224 */ /* 0x000fe200078e0a47 */
[C---:B------:R-:W-:Y:S01]  /*1cb0*/  ISETP.GT.U32.AND P0, PT, R0.reuse, R175, PT ;  /* 0x000000af0000720c */ /* 0x040fe20003f04070 */
[----:B------:R-:W-:Y:S02]  /*1cc0*/  IMAD.MOV R6, RZ, RZ, -R6 ;  /* 0x000000ffff067224 */ /* 0x000fe400078e0a06 */
[----:B------:R-:W-:Y:S01]  /*1cd0*/  @!P5 IMAD.MOV R75, RZ, RZ, -R75 ;  /* 0x000000ffff4bd224 */ /* 0x000fe200078e0a4b */
[C---:B------:R-:W-:Y:S01]  /*1ce0*/  ISETP.GT.U32.AND P5, PT, R0.reuse, R79, PT ;  /* 0x0000004f0000720c */ /* 0x040fe20003fa4070 */
[----:B------:R-:W-:Y:S02]  /*1cf0*/  IMAD R177, R0, R6, R177 ;  /* 0x0000000600b17224 */ /* 0x000fe400078e02b1 */
[--C-:B------:R-:W-:Y:S01]  /*1d00*/  @!P6 IMAD.IADD R173, R173, 0x1, -R0.reuse ;  /* 0x00000001adade824 */ /* 0x100fe200078e0a00 */
[----:B------:R-:W-:Y:S01]  /*1d10*/  ISETP.GE.AND P6, PT, R14, RZ, PT ;  /* 0x000000ff0e00720c */ /* 0x000fe20003fc6270 */
[--C-:B------:R-:W-:Y:S01]  /*1d20*/  @!P3 IMAD.IADD R77, R77, 0x1, -R0.reuse ;  /* 0x000000014d4db824 */ /* 0x100fe200078e0a00 */
[----:B------:R-:W-:Y:S01]  /*1d30*/  IADD3 R14, R2, 0x188, RZ ;  /* 0x00000188020e7810 */ /* 0x000fe20007ffe0ff */
[----:B------:R-:W-:Y:S01]  /*1d40*/  @!P1 IMAD.MOV R73, RZ, RZ, -R73 ;  /* 0x000000ffff499224 */ /* 0x000fe200078e0a49 */
[----:B------:R-:W-:Y:S01]  /*1d50*/  ISETP.GT.U32.AND P3, PT, R0, R177, PT ;  /* 0x000000b10000720c */ /* 0x000fe20003f64070 */
[----:B------:R-:W-:Y:S01]  /*1d60*/  @!P0 IMAD.IADD R175, R175, 0x1, -R0 ;  /* 0x00000001afaf8824 */ /* 0x000fe200078e0a00 */
[----:B------:R-:W-:-:S02]  /*1d70*/  IABS R81, R14 ;  /* 0x0000000e00517213 */ /* 0x000fc40000000000 */
[C---:B------:R-:W-:Y:S01]  /*1d80*/  ISETP.GT.U32.AND P4, PT, R0.reuse, R173, PT ;  /* 0x000000ad0000720c */ /* 0x040fe20003f84070 */
[----:B------:R-:W-:Y:S01]  /*1d90*/  @!P5 IMAD.IADD R79, R79, 0x1, -R0 ;  /* 0x000000014f4fd824 */ /* 0x000fe200078e0a00 */
[----:B------:R-:W-:Y:S01]  /*1da0*/  ISETP.GT.U32.AND P5, PT, R0, R175, PT ;  /* 0x000000af0000720c */ /* 0x000fe20003fa4070 */
[----:B------:R-:W-:Y:S01]  /*1db0*/  IMAD.HI.U32 R6, R4, R81, RZ ;  /* 0x0000005104067227 */ /* 0x000fe200078e00ff */
[----:B------:R-:W-:Y:S02]  /*1dc0*/  ISETP.GE.AND P0, PT, R10, RZ, PT ;  /* 0x000000ff0a00720c */ /* 0x000fe40003f06270 */
[----:B------:R-:W-:Y:S01]  /*1dd0*/  ISETP.GE.AND P1, PT, R12, RZ, PT ;  /* 0x000000ff0c00720c */ /* 0x000fe20003f26270 */
[----:B------:R-:W-:Y:S01]  /*1de0*/  IMAD.MOV R6, RZ, RZ, -R6 ;  /* 0x000000ffff067224 */ /* 0x000fe200078e0a06 */
[C---:B------:R-:W-:Y:S01]  /*1df0*/  IADD3 R10, R2.reuse, 0x180, RZ ;  /* 0x00000180020a7810 */ /* 0x040fe20007ffe0ff */
[----:B------:R-:W-:Y:S01]  /*1e00*/  @!P3 IMAD.IADD R177, R177, 0x1, -R0 ;  /* 0x00000001b1b1b824 */ /* 0x000fe200078e0a00 */
[----:B------:R-:W-:Y:S01]  /*1e10*/  IADD3 R12, R2, 0x17c, RZ ;  /* 0x0000017c020c7810 */ /* 0x000fe20007ffe0ff */
[----:B------:R-:W-:Y:S01]  /*1e20*/  IMAD R81, R0, R6, R81 ;  /* 0x0000000600517224 */ /* 0x000fe200078e0251 */
[----:B------:R-:W-:Y:S01]  /*1e30*/  IABS R83, R10 ;  /* 0x0000000a00537213 */ /* 0x000fe20000000000 */
[----:B------:R-:W-:Y:S01]  /*1e40*/  IMAD.HI.U32 R6, R4, R179, RZ ;  /* 0x000000b304067227 */ /* 0x000fe200078e00ff */
[----:B------:R-:W-:-:S02]  /*1e50*/  ISETP.GT.U32.AND P3, PT, R0, R177, PT ;  /* 0x000000b10000720c */ /* 0x000fc40003f64070 */
[----:B------:R-:W-:Y:S01]  /*1e60*/  IABS R181, R12 ;  /* 0x0000000c00b57213 */ /* 0x000fe20000000000 */
[--C-:B------:R-:W-:Y:S01]  /*1e70*/  @!P5 IMAD.IADD R175, R175, 0x1, -R0.reuse ;  /* 0x00000001afafd824 */ /* 0x100fe200078e0a00 */
[----:B------:R-:W-:Y:S01]  /*1e80*/  ISETP.GT.U32.AND P5, PT, R0, R81, PT ;  /* 0x000000510000720c */ /* 0x000fe20003fa4070 */
[----:B------:R-:W-:Y:S01]  /*1e90*/  @!P4 IMAD.IADD R173, R173, 0x1, -R0 ;  /* 0x00000001adadc824 */ /* 0x000fe200078e0a00 */
[----:B------:R-:W-:Y:S01]  /*1ea0*/  ISETP.GE.AND P4, PT, R16, RZ, PT ;  /* 0x000000ff1000720c */ /* 0x000fe20003f86270 */
[----:B------:R-:W-:Y:S01]  /*1eb0*/  IMAD.MOV R6, RZ, RZ, -R6 ;  /* 0x000000ffff067224 */ /* 0x000fe200078e0a06 */
[----:B------:R-:W-:Y:S01]  /*1ec0*/  IADD3 R16, R2, 0x15c, RZ ;  /* 0x0000015c02107810 */ /* 0x000fe20007ffe0ff */
[----:B------:R-:W-:Y:S01]  /*1ed0*/  @!P2 IMAD.MOV R173, RZ, RZ, -R173 ;  /* 0x000000ffffada224 */ /* 0x000fe200078e0aad */
[C---:B------:R-:W-:Y:S01]  /*1ee0*/  ISETP.GT.U32.AND P2, PT, R0.reuse, R79, PT ;  /* 0x0000004f0000720c */ /* 0x040fe20003f44070 */
[----:B------:R-:W-:Y:S01]  /*1ef0*/  IMAD R179, R0, R6, R179 ;  /* 0x0000000600b37224 */ /* 0x000fe200078e02b3 */
[----:B------:R-:W-:Y:S01]  /*1f00*/  IABS R189, R16 ;  /* 0x0000001000bd7213 */ /* 0x000fe20000000000 */
[----:B------:R-:W-:-:S02]  /*1f10*/  @!P3 IMAD.IADD R177, R177, 0x1, -R0 ;  /* 0x00000001b1b1b824 */ /* 0x000fc400078e0a00 */
[----:B------:R-:W-:Y:S01]  /*1f20*/  @!P6 IMAD.MOV R77, RZ, RZ, -R77 ;  /* 0x000000ffff4de224 */ /* 0x000fe200078e0a4d */
[----:B------:R-:W-:Y:S01]  /*1f30*/  ISETP.GT.U32.AND P3, PT, R0, R179, PT ;  /* 0x000000b30000720c */ /* 0x000fe20003f64070 */
[----:B------:R-:W-:Y:S01]  /*1f40*/  IMAD.HI.U32 R6, R4, R83, RZ ;  /* 0x0000005304067227 */ /* 0x000fe200078e00ff */
[----:B------:R-:W-:Y:S02]  /*1f50*/  ISETP.GE.AND P6, PT, R14, RZ, PT ;  /* 0x000000ff0e00720c */ /* 0x000fe40003fc6270 */
[----:B------:R-:W-:Y:S01]  /*1f60*/  IADD3 R14, R2, 0x178, RZ ;  /* 0x00000178020e7810 */ /* 0x000fe20007ffe0ff */
[----:B------:R-:W-:Y:S01]  /*1f70*/  @!P5 IMAD.IADD R81, R81, 0x1, -R0 ;  /* 0x000000015151d824 */ /* 0x000fe200078e0a00 */
[----:B------:R-:W-:Y:S01]  /*1f80*/  ISETP.GE.AND P5, PT, R10, RZ, PT ;  /* 0x000000ff0a00720c */ /* 0x000fe20003fa6270 */
[----:B------:R-:W-:Y:S01]  /*1f90*/  IMAD.MOV R6, RZ, RZ, -R6 ;  /* 0x000000ffff067224 */ /* 0x000fe200078e0a06 */
[----:B------:R-:W-:Y:S01]  /*1fa0*/  IABS R85, R14 ;  /* 0x0000000e00557213 */ /* 0x000fe20000000000 */
[----:B------:R-:W-:Y:S01]  /*1fb0*/  @!P1 IMAD.MOV R175, RZ, RZ, -R175 ;  /* 0x000000ffffaf9224 */ /* 0x000fe200078e0aaf */
[----:B------:R-:W-:Y:S01]  /*1fc0*/  ISETP.GT.U32.AND P1, PT, R0, R81, PT ;  /* 0x000000510000720c */ /* 0x000fe20003f24070 */
[----:B------:R-:W-:Y:S01]  /*1fd0*/  @!P2 IMAD.IADD R79, R79, 0x1, -R0 ;  /* 0x000000014f4fa824 */ /* 0x000fe200078e0a00 */
[----:B------:R-:W-:Y:S01]  /*1fe0*/  ISETP.GE.AND P2, PT, R8, RZ, PT ;  /* 0x000000ff0800720c */ /* 0x000fe20003f46270 */
[----:B------:R-:W-:Y:S01]  /*1ff0*/  IMAD R83, R0, R6, R83 ;  /* 0x0000000600537224 */ /* 0x000fe200078e0253 */
[----:B------:R-:W-:Y:S01]  /*2000*/  IADD3 R10, R2, 0x174, RZ ;  /* 0x00000174020a7810 */ /* 0x000fe20007ffe0ff */
[----:B------:R-:W-:-:S03]  /*2010*/  IMAD.HI.U32 R8, R4, R85, RZ ;  /* 0x0000005504087227 */ /* 0x000fc600078e00ff */
[----:B------:R-:W-:Y:S01]  /*2020*/  IABS R183, R10 ;  /* 0x0000000a00b77213 */ /* 0x000fe20000000000 */
[----:B------:R-:W-:Y:S02]  /*2030*/  @!P3 IMAD.IADD R179, R179, 0x1, -R0 ;  /* 0x00000001b3b3b824 */ /* 0x000fe400078e0a00 */
[----:B------:R-:W-:Y:S01]  /*2040*/  @!P4 IMAD.MOV R79, RZ, RZ, -R79 ;  /* 0x000000ffff4fc224 */ /* 0x000fe200078e0a4f */
[C---:B------:R-:W-:Y:S01]  /*2050*/  ISETP.GT.U32.AND P4, PT, R0.reuse, R83, PT ;  /* 0x000000530000720c */ /* 0x040fe20003f84070 */
[----:B------:R-:W-:Y:S01]  /*2060*/  IMAD.MOV R8, RZ, RZ, -R8 ;  /* 0x000000ffff087224 */ /* 0x000fe200078e0a08 */
[----:B------:R-:W-:Y:S01]  /*2070*/  ISETP.GT.U32.AND P3, PT, R0, R179, PT ;  /* 0x000000b30000720c */ /* 0x000fe20003f64070 */
[----:B------:R-:W-:-:S04]  /*2080*/  IMAD.HI.U32 R6, R4, R181, RZ ;  /* 0x000000b504067227 */ /* 0x000fc800078e00ff */
[----:B------:R-:W-:Y:S01]  /*2090*/  @!P1 IMAD.IADD R81, R81, 0x1, -R0 ;  /* 0x0000000151519824 */ /* 0x000fe200078e0a00 */
[----:B------:R-:W-:Y:S01]  /*20a0*/  ISETP.GE.AND P1, PT, R14, RZ, PT ;  /* 0x000000ff0e00720c */ /* 0x000fe20003f26270 */
[----:B------:R-:W-:Y:S01]  /*20b0*/  IMAD R85, R0, R8, R85 ;  /* 0x0000000800557224 */ /* 0x000fe200078e0255 */
[C---:B------:R-:W-:Y:S01]  /*20c0*/  IADD3 R8, R2.reuse, 0x170, RZ ;  /* 0x0000017002087810 */ /* 0x040fe20007ffe0ff */
[----:B------:R-:W-:Y:S01]  /*20d0*/  IMAD.MOV R6, RZ, RZ, -R6 ;  /* 0x000000ffff067224 */ /* 0x000fe200078e0a06 */
[----:B------:R-:W-:Y:S01]  /*20e0*/  IADD3 R14, R2, 0x160, RZ ;  /* 0x00000160020e7810 */ /* 0x000fe20007ffe0ff */
[----:B------:R-:W-:Y:S01]  /*20f0*/  @!P6 IMAD.MOV R81, RZ, RZ, -R81 ;  /* 0x000000ffff51e224 */ /* 0x000fe200078e0a51 */
[C---:B------:R-:W-:Y:S01]  /*2100*/  ISETP.GT.U32.AND P6, PT, R0.reuse, R85, PT ;  /* 0x000000550000720c */ /* 0x040fe20003fc4070 */
[C---:B------:R-:W-:Y:S01]  /*2110*/  IMAD R181, R0.reuse, R6, R181 ;  /* 0x0000000600b57224 */ /* 0x040fe200078e02b5 */
[----:B------:R-:W-:Y:S01]  /*2120*/  IABS R99, R8 ;  /* 0x0000000800637213 */ /* 0x000fe20000000000 */
[--C-:B------:R-:W-:Y:S01]  /*2130*/  @!P4 IMAD.IADD R83, R83, 0x1, -R0.reuse ;  /* 0x000000015353c824 */ /* 0x100fe200078e0a00 */
[----:B------:R-:W-:Y:S01]  /*2140*/  IABS R103, R14 ;  /* 0x0000000e00677213 */ /* 0x000fe20000000000 */
[----:B------:R-:W-:Y:S01]  /*2150*/  @!P3 IMAD.IADD R179, R179, 0x1, -R0 ;  /* 0x00000001b3b3b824 */ /* 0x000fe200078e0a00 */
[C---:B------:R-:W-:Y:S01]  /*2160*/  ISETP.GT.U32.AND P3, PT, R0.reuse, R181, PT ;  /* 0x000000b50000720c */ /* 0x040fe20003f64070 */
[----:B------:R-:W-:Y:S01]  /*2170*/  @!P0 IMAD.MOV R177, RZ, RZ, -R177 ;  /* 0x000000ffffb18224 */ /* 0x000fe200078e0ab1 */
[----:B------:R-:W-:Y:S01]  /*2180*/  ISETP.GT.U32.AND P4, PT, R0, R83, PT ;  /* 0x000000530000720c */ /* 0x000fe20003f84070 */
[----:B------:R-:W-:Y:S01]  /*2190*/  IMAD.HI.U32 R6, R4, R183, RZ ;  /* 0x000000b704067227 */ /* 0x000fe200078e00ff */
[----:B------:R-:W-:-:S02]  /*21a0*/  ISETP.GE.AND P0, PT, R12, RZ, PT ;  /* 0x000000ff0c00720c */ /* 0x000fc40003f06270 */
[----:B------:R-:W-:Y:S01]  /*21b0*/  IADD3 R12, R2, 0x16c, RZ ;  /* 0x0000016c020c7810 */ /* 0x000fe20007ffe0ff */
[--C-:B------:R-:W-:Y:S02]  /*21c0*/  @!P6 IMAD.IADD R85, R85, 0x1, -R0.reuse ;  /* 0x000000015555e824 */ /* 0x100fe400078e0a00 */
[----:B------:R-:W-:Y:S01]  /*21d0*/  @!P2 IMAD.MOV R179, RZ, RZ, -R179 ;  /* 0x000000ffffb3a224 */ /* 0x000fe200078e0ab3 */
[----:B------:R-:W-:Y:S02]  /*21e0*/  IABS R185, R12 ;  /* 0x0000000c00b97213 */ /* 0x000fe40000000000 */
[----:B------:R-:W-:Y:S01]  /*21f0*/  ISETP.GT.U32.AND P6, PT, R0, R85, PT ;  /* 0x000000550000720c */ /* 0x000fe20003fc4070 */
[--C-:B------:R-:W-:Y:S01]  /*2200*/  @!P3 IMAD.IADD R181, R181, 0x1, -R0.reuse ;  /* 0x00000001b5b5b824 */ /* 0x100fe200078e0a00 */
[----:B------:R-:W-:Y:S01]  /*2210*/  ISETP.GE.AND P2, PT, R10, RZ, PT ;  /* 0x000000ff0a00720c */ /* 0x000fe20003f46270 */
[----:B------:R-:W-:Y:S01]  /*2220*/  @!P4 IMAD.IADD R83, R83, 0x1, -R0 ;  /* 0x000000015353c824 */ /* 0x000fe200078e0a00 */
[----:B------:R-:W-:Y:S01]  /*2230*/  ISETP.GE.AND P4, PT, R8, RZ, PT ;  /* 0x000000ff0800720c */ /* 0x000fe20003f86270 */
[----:B------:R-:W-:Y:S01]  /*2240*/  IMAD.HI.U32 R8, R4, R185, RZ ;  /* 0x000000b904087227 */ /* 0x000fe200078e00ff */
[----:B------:R-:W-:-:S03]  /*2250*/  ISETP.GT.U32.AND P3, PT, R0, R181, PT ;  /* 0x000000b50000720c */ /* 0x000fc60003f64070 */
[----:B------:R-:W-:Y:S02]  /*2260*/  IMAD.MOV R8, RZ, RZ, -R8 ;  /* 0x000000ffff087224 */ /* 0x000fe400078e0a08 */
[----:B------:R-:W-:Y:S02]  /*2270*/  IMAD.MOV R10, RZ, RZ, -R6 ;  /* 0x000000ffff0a7224 */ /* 0x000fe400078e0a06 */
[C---:B------:R-:W-:Y:S02]  /*2280*/  IMAD R185, R0.reuse, R8, R185 ;  /* 0x0000000800b97224 */ /* 0x040fe400078e02b9 */
[----:B------:R-:W-:Y:S02]  /*2290*/  @!P6 IMAD.IADD R85, R85, 0x1, -R0 ;  /* 0x000000015555e824 */ /* 0x000fe400078e0a00 */
[C---:B------:R-:W-:Y:S02]  /*22a0*/  IMAD R183, R0.reuse, R10, R183 ;  /* 0x0000000a00b77224 */ /* 0x040fe400078e02b7 */
[----:B------:R-:W-:Y:S01]  /*22b0*/  @!P1 IMAD.MOV R85, RZ, RZ, -R85 ;  /* 0x000000ffff559224 */ /* 0x000fe200078e0a55 */
[----:B------:R-:W-:Y:S01]  /*22c0*/  ISETP.GT.U32.AND P1, PT, R0, R185, PT ;  /* 0x000000b90000720c */ /* 0x000fe20003f24070 */
[----:B------:R-:W-:-:S04]  /*22d0*/  IMAD.HI.U32 R6, R4, R99, RZ ;  /* 0x0000006304067227 */ /* 0x000fc800078e00ff */
[----:B------:R-:W-:Y:S01]  /*22e0*/  @!P5 IMAD.MOV R83, RZ, RZ, -R83 ;  /* 0x000000ffff53d224 */ /* 0x000fe200078e0a53 */
[----:B------:R-:W-:Y:S01]  /*22f0*/  ISETP.GE.AND P5, PT, R12, RZ, PT ;  /* 0x000000ff0c00720c */ /* 0x000fe20003fa6270 */
[----:B------:R-:W-:Y:S01]  /*2300*/  @!P3 IMAD.IADD R181, R181, 0x1, -R0 ;  /* 0x00000001b5b5b824 */ /* 0x000fe200078e0a00 */
[----:B------:R-:W-:Y:S01]  /*2310*/  ISETP.GT.U32.AND P3, PT, R0, R183, PT ;  /* 0x000000b70000720c */ /* 0x000fe20003f64070 */
[----:B------:R-:W-:Y:S01]  /*2320*/  IMAD.MOV R6, RZ, RZ, -R6 ;  /* 0x000000ffff067224 */ /* 0x000fe200078e0a06 */
[----:B------:R-:W-:Y:S01]  /*2330*/  IADD3 R12, R2, 0x164, RZ ;  /* 0x00000164020c7810 */ /* 0x000fe20007ffe0ff */
[----:B------:R-:W-:Y:S02]  /*2340*/  @!P0 IMAD.MOV R181, RZ, RZ, -R181 ;  /* 0x000000ffffb58224 */ /* 0x000fe400078e0ab5 */
[----:B------:R-:W-:Y:S01]  /*2350*/  IMAD R99, R0, R6, R99 ;  /* 0x0000000600637224 */ /* 0x000fe200078e0263 */
[----:B------:R-:W-:Y:S01]  /*2360*/  IABS R187, R12 ;  /* 0x0000000c00bb7213 */ /* 0x000fe20000000000 */
[----:B------:R-:W-:Y:S01]  /*2370*/  @!P1 IMAD.IADD R185, R185, 0x1, -R0 ;  /* 0x00000001b9b99824 */ /* 0x000fe200078e0a00 */
[----:B------:R-:W-:-:S02]  /*2380*/  IADD3 R6, R2, 0x168, RZ ;  /* 0x0000016802067810 */ /* 0x000fc40007ffe0ff */
[----:B------:R-:W-:Y:S01]  /*2390*/  ISETP.GT.U32.AND P0, PT, R0, R99, PT ;  /* 0x000000630000720c */ /* 0x000fe20003f04070 */
[----:B------:R-:W-:Y:S01]  /*23a0*/  IMAD.HI.U32 R8, R4, R187, RZ ;  /* 0x000000bb04087227 */ /* 0x000fe200078e00ff */
[----:B------:R-:W-:Y:S02]  /*23b0*/  ISETP.GT.U32.AND P1, PT, R0, R185, PT ;  /* 0x000000b90000720c */ /* 0x000fe40003f24070 */
[----:B------:R-:W-:Y:S01]  /*23c0*/  IABS R101, R6 ;  /* 0x0000000600657213 */ /* 0x000fe20000000000 */
[----:B------:R-:W-:Y:S01]  /*23d0*/  @!P3 IMAD.IADD R183, R183, 0x1, -R0 ;  /* 0x00000001b7b7b824 */ /* 0x000fe200078e0a00 */
[----:B------:R-:W-:Y:S01]  /*23e0*/  ISETP.GE.AND P6, PT, R6, RZ, PT ;  /* 0x000000ff0600720c */ /* 0x000fe20003fc6270 */
[----:B------:R-:W-:Y:S02]  /*23f0*/  IMAD.MOV R8, RZ, RZ, -R8 ;  /* 0x000000ffff087224 */ /* 0x000fe400078e0a08 */
[----:B------:R-:W-:Y:S01]  /*2400*/  IMAD.HI.U32 R6, R4, R101, RZ ;  /* 0x0000006504067227 */ /* 0x000fe200078e00ff */
[----:B------:R-:W-:-:S03]  /*2410*/  ISETP.GT.U32.AND P3, PT, R0, R183, PT ;  /* 0x000000b70000720c */ /* 0x000fc60003f64070 */
[----:B------:R-:W-:Y:S02]  /*2420*/  IMAD R187, R0, R8, R187 ;  /* 0x0000000800bb7224 */ /* 0x000fe400078e02bb */
[----:B------:R-:W-:-:S04]  /*2430*/  IMAD.HI.U32 R8, R4, R189, RZ ;  /* 0x000000bd04087227 */ /* 0x000fc800078e00ff */
[----:B------:R-:W-:Y:S02]  /*2440*/  IMAD.MOV R8, RZ, RZ, -R8 ;  /* 0x000000ffff087224 */ /* 0x000fe400078e0a08 */
[--C-:B------:R-:W-:Y:S02]  /*2450*/  @!P0 IMAD.IADD R99, R99, 0x1, -R0.reuse ;  /* 0x0000000163638824 */ /* 0x100fe400078e0a00 */
[C---:B------:R-:W-:Y:S02]  /*2460*/  IMAD R189, R0.reuse, R8, R189 ;  /* 0x0000000800bd7224 */ /* 0x040fe400078e02bd */
[----:B------:R-:W-:Y:S01]  /*2470*/  @!P1 IMAD.IADD R185, R185, 0x1, -R0 ;  /* 0x00000001b9b99824 */ /* 0x000fe200078e0a00 */
[----:B------:R-:W-:Y:S01]  /*2480*/  ISETP.GT.U32.AND P0, PT, R0, R99, PT ;  /* 0x000000630000720c */ /* 0x000fe20003f04070 */
[----:B------:R-:W-:Y:S02]  /*2490*/  IMAD.MOV R10, RZ, RZ, -R6 ;  /* 0x000000ffff0a7224 */ /* 0x000fe400078e0a06 */
[----:B------:R-:W-:-:S04]  /*24a0*/  IMAD.HI.U32 R6, R4, R103, RZ ;  /* 0x0000006704067227 */ /* 0x000fc800078e00ff */
[--C-:B------:R-:W-:Y:S01]  /*24b0*/  @!P3 IMAD.IADD R183, R183, 0x1, -R0.reuse ;  /* 0x00000001b7b7b824 */ /* 0x100fe200078e0a00 */
[----:B------:R-:W-:Y:S01]  /*24c0*/  IADD3 R6, -R6, RZ, RZ ;  /* 0x000000ff06067210 */ /* 0x000fe20007ffe1ff */
[----:B------:R-:W-:Y:S01]  /*24d0*/  @!P5 IMAD.MOV R185, RZ, RZ, -R185 ;  /* 0x000000ffffb9d224 */ /* 0x000fe200078e0ab9 */
[C---:B------:R-:W-:Y:S01]  /*24e0*/  ISETP.GT.U32.AND P5, PT, R0.reuse, R189, PT ;  /* 0x000000bd0000720c */ /* 0x040fe20003fa4070 */
[----:B------:R-:W-:Y:S01]  /*24f0*/  IMAD R101, R0, R10, R101 ;  /* 0x0000000a00657224 */ /* 0x000fe200078e0265 */
[----:B------:R-:W-:Y:S01]  /*2500*/  IADD3 R10, R2, 0x158, RZ ;  /* 0x00000158020a7810 */ /* 0x000fe20007ffe0ff */
[----:B------:R-:W-:Y:S01]  /*2510*/  @!P2 IMAD.MOV R183, RZ, RZ, -R183 ;  /* 0x000000ffffb7a224 */ /* 0x000fe200078e0ab7 */
[C---:B------:R-:W-:Y:S01]  /*2520*/  ISETP.GT.U32.AND P2, PT, R0.reuse, R187, PT ;  /* 0x000000bb0000720c */ /* 0x040fe20003f44070 */
[----:B------:R-:W-:Y:S01]  /*2530*/  IMAD R103, R0, R6, R103 ;  /* 0x0000000600677224 */ /* 0x000fe200078e0267 */
[----:B------:R-:W-:Y:S01]  /*2540*/  IABS R105, R10 ;  /* 0x0000000a00697213 */ /* 0x000fe20000000000 */
[----:B------:R-:W-:Y:S01]  /*2550*/  @!P0 IMAD.IADD R99, R99, 0x1, -R0 ;  /* 0x0000000163638824 */ /* 0x000fe200078e0a00 */
[----:B------:R-:W-:-:S02]  /*2560*/  ISETP.GE.AND P3, PT, R12, RZ, PT ;  /* 0x000000ff0c00720c */ /* 0x000fc40003f66270 */
[----:B------:R-:W-:Y:S01]  /*2570*/  IADD3 R12, R2, 0x154, RZ ;  /* 0x00000154020c7810 */ /* 0x000fe20007ffe0ff */
[----:B------:R-:W-:Y:S01]  /*2580*/  IMAD.HI.U32 R6, R4, R105, RZ ;  /* 0x0000006904067227 */ /* 0x000fe200078e00ff */
[C---:B------:R-:W-:Y:S02]  /*2590*/  ISETP.GT.U32.AND P0, PT, R0.reuse, R101, PT ;  /* 0x000000650000720c */ /* 0x040fe40003f04070 */
[C---:B------:R-:W-:Y:S01]  /*25a0*/  ISETP.GT.U32.AND P1, PT, R0.reuse, R103, PT ;  /* 0x000000670000720c */ /* 0x040fe20003f24070 */
[----:B------:R-:W-:Y:S01]  /*25b0*/  @!P5 IMAD.IADD R189, R189, 0x1, -R0 ;  /* 0x00000001bdbdd824 */ /* 0x000fe200078e0a00 */
[----:B------:R-:W-:Y:S01]  /*25c0*/  IABS R191, R12 ;  /* 0x0000000c00bf7213 */ /* 0x000fe20000000000 */
[----:B------:R-:W-:Y:S02]  /*25d0*/  IMAD.MOV R6, RZ, RZ, -R6 ;  /* 0x000000ffff067224 */ /* 0x000fe400078e0a06 */
[----:B------:R-:W-:Y:S01]  /*25e0*/  @!P2 IMAD.IADD R187, R187, 0x1, -R0 ;  /* 0x00000001bbbba824 */ /* 0x000fe200078e0a00 */
[C---:B------:R-:W-:Y:S01]  /*25f0*/  ISETP.GT.U32.AND P5, PT, R0.reuse, R189, PT ;  /* 0x000000bd0000720c */ /* 0x040fe20003fa4070 */
[----:B------:R-:W-:-:S02]  /*2600*/  IMAD R105, R0, R6, R105 ;  /* 0x0000000600697224 */ /* 0x000fc400078e0269 */
[----:B------:R-:W-:Y:S01]  /*2610*/  IMAD.HI.U32 R6, R4, R191, RZ ;  /* 0x000000bf04067227 */ /* 0x000fe200078e00ff */
[----:B------:R-:W-:-:S03]  /*2620*/  ISETP.GT.U32.AND P2, PT, R0, R187, PT ;  /* 0x000000bb0000720c */ /* 0x000fc60003f44070 */
[----:B------:R-:W-:Y:S02]  /*2630*/  IMAD.MOV R6, RZ, RZ, -R6 ;  /* 0x000000ffff067224 */ /* 0x000fe400078e0a06 */
[--C-:B------:R-:W-:Y:S02]  /*2640*/  @!P0 IMAD.IADD R101, R101, 0x1, -R0.reuse ;  /* 0x0000000165658824 */ /* 0x100fe400078e0a00 */
[--C-:B------:R-:W-:Y:S02]  /*2650*/  @!P1 IMAD.IADD R103, R103, 0x1, -R0.reuse ;  /* 0x0000000167679824 */ /* 0x100fe400078e0a00 */
[C---:B------:R-:W-:Y:S01]  /*2660*/  IMAD R191, R0.reuse, R6, R191 ;  /* 0x0000000600bf7224 */ /* 0x040fe200078e02bf */
[----:B------:R-:W-:Y:S01]  /*2670*/  ISETP.GT.U32.AND P0, PT, R0, R101, PT ;  /* 0x000000650000720c */ /* 0x000fe20003f04070 */
[----:B------:R-:W-:Y:S01]  /*2680*/  @!P4 IMAD.MOV R99, RZ, RZ, -R99 ;  /* 0x000000ffff63c224 */ /* 0x000fe200078e0a63 */
[----:B------:R-:W-:Y:S01]  /*2690*/  ISETP.GE.AND P4, PT, R14, RZ, PT ;  /* 0x000000ff0e00720c */ /* 0x000fe20003f86270 */
[--C-:B------:R-:W-:Y:S01]  /*26a0*/  @!P5 IMAD.IADD R189, R189, 0x1, -R0.reuse ;  /* 0x00000001bdbdd824 */ /* 0x100fe200078e0a00 */
[----:B------:R-:W-:Y:S01]  /*26b0*/  IADD3 R14, R2, 0x150, RZ ;  /* 0x00000150020e7810 */ /* 0x000fe20007ffe0ff */
[----:B------:R-:W-:Y:S01]  /*26c0*/  @!P2 IMAD.IADD R187, R187, 0x1, -R0 ;  /* 0x00000001bbbba824 */ /* 0x000fe200078e0a00 */
[----:B------:R-:W-:-:S02]  /*26d0*/  ISETP.GT.U32.AND P1, PT, R0, R103, PT ;  /* 0x000000670000720c */ /* 0x000fc40003f24070 */
[C---:B------:R-:W-:Y:S01]  /*26e0*/  ISETP.GT.U32.AND P5, PT, R0.reuse, R191, PT ;  /* 0x000000bf0000720c */ /* 0x040fe20003fa4070 */
[----:B------:R-:W-:Y:S01]  /*26f0*/  @!P3 IMAD.MOV R187, RZ, RZ, -R187 ;  /* 0x000000ffffbbb224 */ /* 0x000fe200078e0abb */
[----:B------:R-:W-:Y:S02]  /*2700*/  IABS R107, R14 ;  /* 0x0000000e006b7213 */ /* 0x000fe40000000000 */
[----:B------:R-:W-:Y:S01]  /*2710*/  ISETP.GT.U32.AND P2, PT, R0, R105, PT ;  /* 0x000000690000720c */ /* 0x000fe20003f44070 */
[----:B------:R-:W-:Y:S01]  /*2720*/  @!P0 IMAD.IADD R101, R101, 0x1, -R0 ;  /* 0x0000000165658824 */ /* 0x000fe200078e0a00 */
[----:B------:R-:W-:Y:S01]  /*2730*/  IADD3 R6, R2, 0x14c, RZ ;  /* 0x0000014c02067810 */ /* 0x000fe20007ffe0ff */
[----:B------:R-:W-:Y:S01]  /*2740*/  IMAD.HI.U32 R8, R4, R107, RZ ;  /* 0x0000006b04087227 */ /* 0x000fe200078e00ff */
[----:B------:R-:W-:Y:S02]  /*2750*/  ISETP.GE.AND P0, PT, R16, RZ, PT ;  /* 0x000000ff1000720c */ /* 0x000fe40003f06270 */
[----:B------:R-:W-:Y:S01]  /*2760*/  IABS R193, R6 ;  /* 0x0000000600c17213 */ /* 0x000fe20000000000 */
[----:B------:R-:W-:Y:S01]  /*2770*/  IMAD.MOV R8, RZ, RZ, -R8 ;  /* 0x000000ffff087224 */ /* 0x000fe200078e0a08 */
[----:B------:R-:W-:Y:S01]  /*2780*/  ISETP.GE.AND P3, PT, R12, RZ, PT ;  /* 0x000000ff0c00720c */ /* 0x000fe20003f66270 */
[--C-:B------:R-:W-:Y:S01]  /*2790*/  @!P1 IMAD.IADD R103, R103, 0x1, -R0.reuse ;  /* 0x0000000167679824 */ /* 0x100fe200078e0a00 */
[----:B------:R-:W-:Y:S01]  /*27a0*/  IADD3 R12, R2, 0x140, RZ ;  /* 0x00000140020c7810 */ /* 0x000fe20007ffe0ff */
[--C-:B------:R-:W-:Y:S01]  /*27b0*/  @!P5 IMAD.IADD R191, R191, 0x1, -R0.reuse ;  /* 0x00000001bfbfd824 */ /* 0x100fe200078e0a00 */
[----:B------:R-:W-:Y:S01]  /*27c0*/  ISETP.GE.AND P1, PT, R14, RZ, PT ;  /* 0x000000ff0e00720c */ /* 0x000fe20003f26270 */
[----:B------:R-:W-:Y:S01]  /*27d0*/  @!P2 IMAD.IADD R105, R105, 0x1, -R0 ;  /* 0x000000016969a824 */ /* 0x000fe200078e0a00 */
[----:B------:R-:W-:Y:S01]  /*27e0*/  IABS R109, R12 ;  /* 0x0000000c006d7213 */ /* 0x000fe20000000000 */
[----:B------:R-:W-:Y:S01]  /*27f0*/  IMAD R107, R0, R8, R107 ;  /* 0x00000008006b7224 */ /* 0x000fe200078e026b */
[----:B------:R-:W-:Y:S01]  /*2800*/  IADD3 R8, R2, 0x148, RZ ;  /* 0x0000014802087810 */ /* 0x000fe20007ffe0ff */
[----:B------:R-:W-:Y:S01]  /*2810*/  @!P4 IMAD.MOV R103, RZ, RZ, -R103 ;  /* 0x000000ffff67c224 */ /* 0x000fe200078e0a67 */
[----:B------:R-:W-:Y:S01]  /*2820*/  ISETP.GE.AND P4, PT, R6, RZ, PT ;  /* 0x000000ff0600720c */ /* 0x000fe20003f86270 */
[----:B------:R-:W-:Y:S01]  /*2830*/  IMAD.HI.U32 R6, R4, R193, RZ ;  /* 0x000000c104067227 */ /* 0x000fe200078e00ff */
[----:B------:R-:W-:-:S02]  /*2840*/  ISETP.GT.U32.AND P5, PT, R0, R191, PT ;  /* 0x000000bf0000720c */ /* 0x000fc40003fa4070 */
[----:B------:R-:W-:Y:S01]  /*2850*/  ISETP.GT.U32.AND P2, PT, R0, R105, PT ;  /* 0x000000690000720c */ /* 0x000fe20003f44070 */
[----:B------:R-:W-:Y:S01]  /*2860*/  IMAD.MOV R6, RZ, RZ, -R6 ;  /* 0x000000ffff067224 */ /* 0x000fe200078e0a06 */
[----:B------:R-:W-:Y:S01]  /*2870*/  IABS R129, R8 ;  /* 0x0000000800817213 */ /* 0x000fe20000000000 */
[----:B------:R-:W-:Y:S01]  /*2880*/  @!P6 IMAD.MOV R101, RZ, RZ, -R101 ;  /* 0x000000ffff65e224 */ /* 0x000fe200078e0a65 */
[----:B------:R-:W-:Y:S01]  /*2890*/  ISETP.GE.AND P6, PT, R10, RZ, PT ;  /* 0x000000ff0a00720c */ /* 0x000fe20003fc6270 */
[----:B------:R-:W-:Y:S01]  /*28a0*/  @!P0 IMAD.MOV R189, RZ, RZ, -R189 ;  /* 0x000000ffffbd8224 */ /* 0x000fe200078e0abd */
[----:B------:R-:W-:Y:S01]  /*28b0*/  ISETP.GE.AND P0, PT, R8, RZ, PT ;  /* 0x000000ff0800720c */ /* 0x000fe20003f06270 */
[----:B------:R-:W-:Y:S01]  /*28c0*/  IMAD.HI.U32 R8, R4, R129, RZ ;  /* 0x0000008104087227 */ /* 0x000fe200078e00ff */
[C---:B------:R-:W-:Y:S02]  /*28d0*/  IADD3 R10, R2.reuse, 0x144, RZ ;  /* 0x00000144020a7810 */ /* 0x040fe40007ffe0ff */
[----:B------:R-:W-:Y:S01]  /*28e0*/  IADD3 R14, R2, 0x13c, RZ ;  /* 0x0000013c020e7810 */ /* 0x000fe20007ffe0ff */
[C---:B------:R-:W-:Y:S01]  /*28f0*/  IMAD R193, R0.reuse, R6, R193 ;  /* 0x0000000600c17224 */ /* 0x040fe200078e02c1 */
[----:B------:R-:W-:Y:S01]  /*2900*/  IABS R195, R10 ;  /* 0x0000000a00c37213 */ /* 0x000fe20000000000 */
[----:B------:R-:W-:Y:S01]  /*2910*/  IMAD.MOV R8, RZ, RZ, -R8 ;  /* 0x000000ffff087224 */ /* 0x000fe200078e0a08 */
[----:B------:R-:W-:Y:S01]  /*2920*/  IABS R197, R14 ;  /* 0x0000000e00c57213 */ /* 0x000fe20000000000 */
[--C-:B------:R-:W-:Y:S01]  /*2930*/  @!P5 IMAD.IADD R191, R191, 0x1, -R0.reuse ;  /* 0x00000001bfbfd824 */ /* 0x100fe200078e0a00 */
[C---:B------:R-:W-:Y:S01]  /*2940*/  ISETP.GT.U32.AND P5, PT, R0.reuse, R193, PT ;  /* 0x000000c10000720c */ /* 0x040fe20003fa4070 */
[----:B------:R-:W-:Y:S01]  /*2950*/  @!P2 IMAD.IADD R105, R105, 0x1, -R0 ;  /* 0x000000016969a824 */ /* 0x000fe200078e0a00 */
[C---:B------:R-:W-:Y:S01]  /*2960*/  ISETP.GT.U32.AND P2, PT, R0.reuse, R107, PT ;  /* 0x0000006b0000720c */ /* 0x040fe20003f44070 */
[----:B------:R-:W-:Y:S01]  /*2970*/  IMAD R129, R0, R8, R129 ;  /* 0x0000000800817224 */ /* 0x000fe200078e0281 */
[----:B------:R-:W-:Y:S01]  /*2980*/  IADD3 R16, R2, 0x138, RZ ;  /* 0x0000013802107810 */ /* 0x000fe20007ffe0ff */
[----:B------:R-:W-:-:S02]  /*2990*/  @!P6 IMAD.MOV R105, RZ, RZ, -R105 ;  /* 0x000000ffff69e224 */ /* 0x000fc400078e0a69 */
[----:B------:R-:W-:Y:S01]  /*29a0*/  IMAD.HI.U32 R6, R4, R195, RZ ;  /* 0x000000c304067227 */ /* 0x000fe200078e00ff */
[----:B------:R-:W-:Y:S02]  /*29b0*/  ISETP.GT.U32.AND P6, PT, R0, R129, PT ;  /* 0x000000810000720c */ /* 0x000fe40003fc4070 */
[----:B------:R-:W-:Y:S01]  /*29c0*/  IABS R131, R16 ;  /* 0x0000001000837213 */ /* 0x000fe20000000000 */
[----:B------:R-:W-:Y:S02]  /*29d0*/  IMAD.MOV R6, RZ, RZ, -R6 ;  /* 0x000000ffff067224 */ /* 0x000fe400078e0a06 */
[--C-:B------:R-:W-:Y:S02]  /*29e0*/  @!P5 IMAD.IADD R193, R193, 0x1, -R0.reuse ;  /* 0x00000001c1c1d824 */ /* 0x100fe400078e0a00 */
[----:B------:R-:W-:Y:S02]  /*29f0*/  @!P2 IMAD.IADD R107, R107, 0x1, -R0 ;  /* 0x000000016b6ba824 */ /* 0x000fe400078e0a00 */
[----:B------:R-:W-:Y:S01]  /*2a00*/  IMAD.HI.U32 R8, R4, R109, RZ ;  /* 0x0000006d04087227 */ /* 0x000fe200078e00ff */
[----:B------:R-:W-:-:S02]  /*2a10*/  ISETP.GT.U32.AND P5, PT, R0, R193, PT ;  /* 0x000000c10000720c */ /* 0x000fc40003fa4070 */
[C---:B------:R-:W-:Y:S01]  /*2a20*/  ISETP.GT.U32.AND P2, PT, R0.reuse, R107, PT ;  /* 0x0000006b0000720c */ /* 0x040fe20003f44070 */
[----:B------:R-:W-:Y:S02]  /*2a30*/  @!P6 IMAD.IADD R129, R129, 0x1, -R0 ;  /* 0x000000018181e824 */ /* 0x000fe400078e0a00 */
[C---:B------:R-:W-:Y:S02]  /*2a40*/  IMAD R195, R0.reuse, R6, R195 ;  /* 0x0000000600c37224 */ /* 0x040fe400078e02c3 */
[----:B------:R-:W-:Y:S01]  /*2a50*/  IMAD.MOV R8, RZ, RZ, -R8 ;  /* 0x000000ffff087224 */ /* 0x000fe200078e0a08 */
[----:B------:R-:W-:Y:S01]  /*2a60*/  ISETP.GT.U32.AND P6, PT, R0, R129, PT ;  /* 0x000000810000720c */ /* 0x000fe20003fc4070 */
[----:B------:R-:W-:-:S04]  /*2a70*/  IMAD.HI.U32 R6, R4, R197, RZ ;  /* 0x000000c504067227 */ /* 0x000fc800078e00ff */
[----:B------:R-:W-:Y:S01]  /*2a80*/  @!P5 IMAD.IADD R193, R193, 0x1, -R0 ;  /* 0x00000001c1c1d824 */ /* 0x000fe200078e0a00 */
[----:B------:R-:W-:Y:S01]  /*2a90*/  ISETP.GT.U32.AND P5, PT, R0, R195, PT ;  /* 0x000000c30000720c */ /* 0x000fe20003fa4070 */
[----:B------:R-:W-:Y:S01]  /*2aa0*/  @!P3 IMAD.MOV R191, RZ, RZ, -R191 ;  /* 0x000000ffffbfb224 */ /* 0x000fe200078e0abf */
[----:B------:R-:W-:Y:S01]  /*2ab0*/  ISETP.GE.AND P3, PT, R10, RZ, PT ;  /* 0x000000ff0a00720c */ /* 0x000fe20003f66270 */
[C---:B------:R-:W-:Y:S02]  /*2ac0*/  IMAD R109, R0.reuse, R8, R109 ;  /* 0x00000008006d7224 */ /* 0x040fe400078e026d */
[----:B------:R-:W-:Y:S02]  /*2ad0*/  IMAD.MOV R10, RZ, RZ, -R6 ;  /* 0x000000ffff0a7224 */ /* 0x000fe400078e0a06 */
[----:B------:R-:W-:Y:S01]  /*2ae0*/  @!P6 IMAD.IADD R129, R129, 0x1, -R0 ;  /* 0x000000018181e824 */ /* 0x000fe200078e0a00 */
[----:B------:R-:W-:Y:S01]  /*2af0*/  ISETP.GT.U32.AND P6, PT, R0, R109, PT ;  /* 0x0000006d0000720c */ /* 0x000fe20003fc4070 */
[----:B------:R-:W-:-:S04]  /*2b00*/  IMAD.HI.U32 R6, R4, R131, RZ ;  /* 0x0000008304067227 */ /* 0x000fc800078e00ff */
[----:B------:R-:W-:Y:S02]  /*2b10*/  IMAD R197, R0, R10, R197 ;  /* 0x0000000a00c57224 */ /* 0x000fe400078e02c5 */
[----:B------:R-:W-:Y:S01]  /*2b20*/  @!P2 IMAD.IADD R107, R107, 0x1, -R0 ;  /* 0x000000016b6ba824 */ /* 0x000fe200078e0a00 */
[----:B------:R-:W-:Y:S01]  /*2b30*/  ISETP.GE.AND P2, PT, R12, RZ, PT ;  /* 0x000000ff0c00720c */ /* 0x000fe20003f46270 */
[----:B------:R-:W-:Y:S02]  /*2b40*/  IMAD.MOV R12, RZ, RZ, -R6 ;  /* 0x000000ffff0c7224 */ /* 0x000fe400078e0a06 */
[--C-:B------:R-:W-:Y:S01]  /*2b50*/  @!P5 IMAD.IADD R195, R195, 0x1, -R0.reuse ;  /* 0x00000001c3c3d824 */ /* 0x100fe200078e0a00 */
[C---:B------:R-:W-:Y:S01]  /*2b60*/  ISETP.GT.U32.AND P5, PT, R0.reuse, R197, PT ;  /* 0x000000c50000720c */ /* 0x040fe20003fa4070 */
[----:B------:R-:W-:Y:S01]  /*2b70*/  IMAD R131, R0, R12, R131 ;  /* 0x0000000c00837224 */ /* 0x000fe200078e0283 */
[----:B------:R-:W-:Y:S01]  /*2b80*/  IADD3 R12, R2, 0x124, RZ ;  /* 0x00000124020c7810 */ /* 0x000fe20007ffe0ff */
[----:B------:R-:W-:-:S02]  /*2b90*/  @!P6 IMAD.IADD R109, R109, 0x1, -R0 ;  /* 0x000000016d6de824 */ /* 0x000fc400078e0a00 */
[----:B------:R-:W-:Y:S01]  /*2ba0*/  @!P4 IMAD.MOV R193, RZ, RZ, -R193 ;  /* 0x000000ffffc1c224 */ /* 0x000fe200078e0ac1 */
[----:B------:R-:W-:Y:S01]  /*2bb0*/  ISETP.GT.U32.AND P6, PT, R0, R131, PT ;  /* 0x000000830000720c */ /* 0x000fe20003fc4070 */
[----:B------:R-:W-:Y:S01]  /*2bc0*/  IMAD.HI.U32 R6, R4, R201, RZ ;  /* 0x000000c904067227 */ /* 0x000fe200078e00ff */
[----:B------:R-:W-:-:S03]  /*2bd0*/  IABS R203, R12 ;  /* 0x0000000c00cb7213 */ /* 0x000fc60000000000 */
[----:B------:R-:W-:-:S04]  /*2be0*/  IMAD.HI.U32 R8, R4, R199, RZ ;  /* 0x000000c704087227 */ /* 0x000fc800078e00ff */
[----:B------:R-:W-:Y:S01]  /*2bf0*/  @!P5 IMAD.IADD R197, R197, 0x1, -R0 ;  /* 0x00000001c5c5d824 */ /* 0x000fe200078e0a00 */
[----:B------:R-:W-:Y:S01]  /*2c00*/  ISETP.GT.U32.AND P5, PT, R0, R109, PT ;  /* 0x0000006d0000720c */ /* 0x000fe20003fa4070 */
[----:B------:R-:W-:-:S03]  /*2c10*/  IMAD.HI.U32 R10, R4, R111, RZ ;  /* 0x0000006f040a7227 */ /* 0x000fc600078e00ff */
[C---:B------:R-:W-:Y:S01]  /*2c20*/  ISETP.GT.U32.AND P4, PT, R0.reuse, R197, PT ;  /* 0x000000c50000720c */ /* 0x040fe20003f84070 */
[----:B------:R-:W-:Y:S02]  /*2c30*/  @!P6 IMAD.IADD R131, R131, 0x1, -R0 ;  /* 0x000000018383e824 */ /* 0x000fe400078e0a00 */
[----:B------:R-:W-:Y:S02]  /*2c40*/  IMAD.MOV R6, RZ, RZ, -R6 ;  /* 0x000000ffff067224 */ /* 0x000fe400078e0a06 */
[----:B------:R-:W-:Y:S01]  /*2c50*/  IMAD.MOV R8, RZ, RZ, -R8 ;  /* 0x000000ffff087224 */ /* 0x000fe200078e0a08 */
[C---:B------:R-:W-:Y:S01]  /*2c60*/  ISETP.GT.U32.AND P6, PT, R0.reuse, R131, PT ;  /* 0x000000830000720c */ /* 0x040fe20003fc4070 */
[----:B------:R-:W-:Y:S02]  /*2c70*/  IMAD.MOV R10, RZ, RZ, -R10 ;  /* 0x000000ffff0a7224 */ /* 0x000fe400078e0a0a */
[C---:B------:R-:W-:Y:S02]  /*2c80*/  IMAD R201, R0.reuse, R6, R201 ;  /* 0x0000000600c97224 */ /* 0x040fe400078e02c9 */
[----:B------:R-:W-:-:S02]  /*2c90*/  IMAD R199, R0, R8, R199 ;  /* 0x0000000800c77224 */ /* 0x000fc400078e02c7 */
[----:B------:R-:W-:Y:S01]  /*2ca0*/  IMAD R111, R0, R10, R111 ;  /* 0x0000000a006f7224 */ /* 0x000fe200078e026f */
[----:B------:R-:W-:Y:S01]  /*2cb0*/  IADD3 R10, R2, 0x128, RZ ;  /* 0x00000128020a7810 */ /* 0x000fe20007ffe0ff */
[----:B------:R-:W-:Y:S01]  /*2cc0*/  @!P1 IMAD.MOV R107, RZ, RZ, -R107 ;  /* 0x000000ffff6b9224 */ /* 0x000fe200078e0a6b */
[C---:B------:R-:W-:Y:S01]  /*2cd0*/  ISETP.GT.U32.AND P1, PT, R0.reuse, R195, PT ;  /* 0x000000c30000720c */ /* 0x040fe20003f24070 */
[----:B------:R-:W-:Y:S01]  /*2ce0*/  @!P4 IMAD.IADD R197, R197, 0x1, -R0 ;  /* 0x00000001c5c5c824 */ /* 0x000fe200078e0a00 */
[----:B------:R-:W-:Y:S01]  /*2cf0*/  ISETP.GT.U32.AND P4, PT, R0, R201, PT ;  /* 0x000000c90000720c */ /* 0x000fe20003f84070 */
[----:B------:R-:W-:Y:S01]  /*2d00*/  @!P0 IMAD.MOV R129, RZ, RZ, -R129 ;  /* 0x000000ffff818224 */ /* 0x000fe200078e0a81 */
[----:B------:R-:W-:Y:S01]  /*2d10*/  IABS R133, R10 ;  /* 0x0000000a00857213 */ /* 0x000fe20000000000 */
[----:B------:R-:W-:Y:S01]  /*2d20*/  IMAD.HI.U32 R8, R4, R203, RZ ;  /* 0x000000cb04087227 */ /* 0x000fe200078e00ff */
[----:B------:R-:W-:-:S03]  /*2d30*/  ISETP.GT.U32.AND P0, PT, R0, R199, PT ;  /* 0x000000c70000720c */ /* 0x000fc60003f04070 */
[--C-:B------:R-:W-:Y:S01]  /*2d40*/  @!P5 IMAD.IADD R109, R109, 0x1, -R0.reuse ;  /* 0x000000016d6dd824 */ /* 0x100fe200078e0a00 */
[----:B------:R-:W-:Y:S01]  /*2d50*/  ISETP.GE.AND P5, PT, R14, RZ, PT ;  /* 0x000000ff0e00720c */ /* 0x000fe20003fa6270 */
[----:B------:R-:W-:Y:S01]  /*2d60*/  @!P6 IMAD.IADD R131, R131, 0x1, -R0 ;  /* 0x000000018383e824 */ /* 0x000fe200078e0a00 */
[----:B------:R-:W-:Y:S01]  /*2d70*/  ISETP.GE.AND P6, PT, R16, RZ, PT ;  /* 0x000000ff1000720c */ /* 0x000fe20003fc6270 */
[----:B------:R-:W-:Y:S01]  /*2d80*/  IMAD.HI.U32 R6, R4, R133, RZ ;  /* 0x0000008504067227 */ /* 0x000fe200078e00ff */
[C---:B------:R-:W-:Y:S02]  /*2d90*/  IADD3 R14, R2.reuse, 0x11c, RZ ;  /* 0x0000011c020e7810 */ /* 0x040fe40007ffe0ff */
[----:B------:R-:W-:Y:S01]  /*2da0*/  IADD3 R16, R2, 0x100, RZ ;  /* 0x0000010002107810 */ /* 0x000fe20007ffe0ff */
[----:B------:R-:W-:Y:S01]  /*2db0*/  IMAD.MOV R8, RZ, RZ, -R8 ;  /* 0x000000ffff087224 */ /* 0x000fe200078e0a08 */
[----:B------:R-:W-:Y:S01]  /*2dc0*/  IABS R205, R14 ;  /* 0x0000000e00cd7213 */ /* 0x000fe20000000000 */
[----:B------:R-:W-:Y:S01]  /*2dd0*/  @!P1 IMAD.IADD R195, R195, 0x1, -R0 ;  /* 0x00000001c3c39824 */ /* 0x000fe200078e0a00 */
[C---:B------:R-:W-:Y:S01]  /*2de0*/  ISETP.GT.U32.AND P1, PT, R0.reuse, R111, PT ;  /* 0x0000006f0000720c */ /* 0x040fe20003f24070 */
[----:B------:R-:W-:Y:S01]  /*2df0*/  IMAD.MOV R6, RZ, RZ, -R6 ;  /* 0x000000ffff067224 */ /* 0x000fe200078e0a06 */
[----:B------:R-:W-:Y:S01]  /*2e00*/  IABS R117, R16 ;  /* 0x0000001000757213 */ /* 0x000fe20000000000 */
[----:B------:R-:W-:Y:S01]  /*2e10*/  IMAD R203, R0, R8, R203 ;  /* 0x0000000800cb7224 */ /* 0x000fe200078e02cb */
[----:B------:R-:W-:Y:S01]  /*2e20*/  IADD3 R8, R2, 0x120, RZ ;  /* 0x0000012002087810 */ /* 0x000fe20007ffe0ff */
[----:B------:R-:W-:-:S02]  /*2e30*/  @!P4 IMAD.IADD R201, R201, 0x1, -R0 ;  /* 0x00000001c9c9c824 */ /* 0x000fc400078e0a00 */
[----:B------:R-:W-:Y:S01]  /*2e40*/  @!P0 IMAD.IADD R199, R199, 0x1, -R0 ;  /* 0x00000001c7c78824 */ /* 0x000fe200078e0a00 */
[----:B------:R-:W-:Y:S01]  /*2e50*/  IABS R113, R8 ;  /* 0x0000000800717213 */ /* 0x000fe20000000000 */
[----:B------:R-:W-:Y:S01]  /*2e60*/  IMAD R133, R0, R6, R133 ;  /* 0x0000000600857224 */ /* 0x000fe200078e0285 */
[----:B------:R-:W-:Y:S01]  /*2e70*/  ISETP.GE.AND P0, PT, R18, RZ, PT ;  /* 0x000000ff1200720c */ /* 0x000fe20003f06270 */
[----:B------:R-:W-:Y:S01]  /*2e80*/  @!P3 IMAD.MOV R195, RZ, RZ, -R195 ;  /* 0x000000ffffc3b224 */ /* 0x000fe200078e0ac3 */
[C---:B------:R-:W-:Y:S01]  /*2e90*/  ISETP.GT.U32.AND P3, PT, R0.reuse, R201, PT ;  /* 0x000000c90000720c */ /* 0x040fe20003f64070 */
[----:B------:R-:W-:Y:S01]  /*2ea0*/  @!P5 IMAD.MOV R197, RZ, RZ, -R197 ;  /* 0x000000ffffc5d224 */ /* 0x000fe200078e0ac5 */
[C---:B------:R-:W-:Y:S01]  /*2eb0*/  ISETP.GT.U32.AND P4, PT, R0.reuse, R199, PT ;  /* 0x000000c70000720c */ /* 0x040fe20003f84070 */
[----:B------:R-:W-:Y:S01]  /*2ec0*/  @!P6 IMAD.MOV R131, RZ, RZ, -R131 ;  /* 0x000000ffff83e224 */ /* 0x000fe200078e0a83 */
[----:B------:R-:W-:Y:S01]  /*2ed0*/  ISETP.GT.U32.AND P5, PT, R0, R133, PT ;  /* 0x000000850000720c */ /* 0x000fe20003fa4070 */
[----:B------:R-:W-:Y:S01]  /*2ee0*/  IMAD.HI.U32 R6, R4, R113, RZ ;  /* 0x0000007104067227 */ /* 0x000fe200078e00ff */
[----:B------:R-:W-:-:S02]  /*2ef0*/  ISETP.GE.AND P6, PT, R22, RZ, PT ;  /* 0x000000ff1600720c */ /* 0x000fc40003fc6270 */
[C---:B------:R-:W-:Y:S01]  /*2f00*/  IADD3 R18, R2.reuse, 0xd8, RZ ;  /* 0x000000d802127810 */ /* 0x040fe20007ffe0ff */
[----:B------:R-:W-:Y:S01]  /*2f10*/  IMAD.MOV R6, RZ, RZ, -R6 ;  /* 0x000000ffff067224 */ /* 0x000fe200078e0a06 */
[----:B------:R-:W-:Y:S01]  /*2f20*/  IADD3 R22, R2, 0x14, RZ ;  /* 0x0000001402167810 */ /* 0x000fe20007ffe0ff */
[--C-:B------:R-:W-:Y:S01]  /*2f30*/  @!P1 IMAD.IADD R111, R111, 0x1, -R0.reuse ;  /* 0x000000016f6f9824 */ /* 0x100fe200078e0a00 */
[----:B------:R-:W-:Y:S01]  /*2f40*/  ISETP.GE.AND P1, PT, R20, RZ, PT ;  /* 0x000000ff1400720c */ /* 0x000fe20003f26270 */
[--C-:B------:R-:W-:Y:S01]  /*2f50*/  @!P3 IMAD.IADD R201, R201, 0x1, -R0.reuse ;  /* 0x00000001c9c9b824 */ /* 0x100fe200078e0a00 */
[----:B------:R-:W-:Y:S01]  /*2f60*/  ISETP.GE.AND P3, PT, R12, RZ, PT ;  /* 0x000000ff0c00720c */ /* 0x000fe20003f66270 */
[----:B------:R-:W-:Y:S01]  /*2f70*/  IMAD R113, R0, R6, R113 ;  /* 0x0000000600717224 */ /* 0x000fe200078e0271 */
[----:B------:R-:W-:Y:S01]  /*2f80*/  IADD3 R6, R2, 0x118, RZ ;  /* 0x0000011802067810 */ /* 0x000fe20007ffe0ff */
[----:B------:R-:W-:Y:S01]  /*2f90*/  @!P2 IMAD.MOV R109, RZ, RZ, -R109 ;  /* 0x000000ffff6da224 */ /* 0x000fe200078e0a6d */
[C---:B------:R-:W-:Y:S01]  /*2fa0*/  ISETP.GT.U32.AND P2, PT, R0.reuse, R111, PT ;  /* 0x0000006f0000720c */ /* 0x040fe20003f44070 */
[--C-:B------:R-:W-:Y:S01]  /*2fb0*/  @!P4 IMAD.IADD R199, R199, 0x1, -R0.reuse ;  /* 0x00000001c7c7c824 */ /* 0x100fe200078e0a00 */
[----:B------:R-:W-:Y:S01]  /*2fc0*/  ISETP.GT.U32.AND P4, PT, R0, R203, PT ;  /* 0x000000cb0000720c */ /* 0x000fe20003f84070 */
[----:B------:R-:W-:Y:S01]  /*2fd0*/  @!P5 IMAD.IADD R133, R133, 0x1, -R0 ;  /* 0x000000018585d824 */ /* 0x000fe200078e0a00 */
[----:B------:R-:W-:Y:S01]  /*2fe0*/  ISETP.GE.AND P5, PT, R8, RZ, PT ;  /* 0x000000ff0800720c */ /* 0x000fe20003fa6270 */
[----:B------:R-:W-:Y:S01]  /*2ff0*/  @!P6 IMAD.MOV R201, RZ, RZ, -R201 ;  /* 0x000000ffffc9e224 */ /* 0x000fe200078e0ac9 */
[C---:B------:R-:W-:Y:S01]  /*3000*/  ISETP.GT.U32.AND P6, PT, R0.reuse, R113, PT ;  /* 0x000000710000720c */ /* 0x040fe20003fc4070 */
[----:B------:R-:W-:Y:S01]  /*3010*/  @!P0 IMAD.MOV R199, RZ, RZ, -R199 ;  /* 0x000000ffffc78224 */ /* 0x000fe200078e0ac7 */
[----:B------:R-:W-:Y:S01]  /*3020*/  ISETP.GT.U32.AND P0, PT, R0, R133, PT ;  /* 0x000000850000720c */ /* 0x000fe20003f04070 */
[----:B------:R-:W-:Y:S01]  /*3030*/  IMAD.HI.U32 R8, R4, R205, RZ ;  /* 0x000000cd04087227 */ /* 0x000fe200078e00ff */
[----:B------:R-:W-:-:S02]  /*3040*/  IABS R135, R6 ;  /* 0x0000000600877213 */ /* 0x000fc40000000000 */
[----:B------:R-:W-:Y:S01]  /*3050*/  IADD3 R12, R2, 0x110, RZ ;  /* 0x00000110020c7810 */ /* 0x000fe20007ffe0ff */
[--C-:B------:R-:W-:Y:S01]  /*3060*/  @!P2 IMAD.IADD R111, R111, 0x1, -R0.reuse ;  /* 0x000000016f6fa824 */ /* 0x100fe200078e0a00 */
[----:B------:R-:W-:Y:S01]  /*3070*/  ISETP.GE.AND P2, PT, R10, RZ, PT ;  /* 0x000000ff0a00720c */ /* 0x000fe20003f46270 */
[--C-:B------:R-:W-:Y:S01]  /*3080*/  @!P4 IMAD.IADD R203, R203, 0x1, -R0.reuse ;  /* 0x00000001cbcbc824 */ /* 0x100fe200078e0a00 */
[----:B------:R-:W-:Y:S01]  /*3090*/  IABS R115, R12 ;  /* 0x0000000c00737213 */ /* 0x000fe20000000000 */
[----:B------:R-:W-:Y:S01]  /*30a0*/  @!P1 IMAD.MOV R111, RZ, RZ, -R111 ;  /* 0x000000ffff6f9224 */ /* 0x000fe200078e0a6f */
[----:B------:R-:W-:Y:S01]  /*30b0*/  ISETP.GE.AND P4, PT, R14, RZ, PT ;  /* 0x000000ff0e00720c */ /* 0x000fe20003f86270 */
[--C-:B------:R-:W-:Y:S01]  /*30c0*/  @!P6 IMAD.IADD R113, R113, 0x1, -R0.reuse ;  /* 0x000000017171e824 */ /* 0x100fe200078e0a00 */
[----:B------:R-:W-:Y:S01]  /*30d0*/  ISETP.GT.U32.AND P1, PT, R0, R203, PT ;  /* 0x000000cb0000720c */ /* 0x000fe20003f24070 */
[----:B------:R-:W-:Y:S01]  /*30e0*/  @!P0 IMAD.IADD R133, R133, 0x1, -R0 ;  /* 0x0000000185858824 */ /* 0x000fe200078e0a00 */
[----:B------:R-:W-:Y:S01]  /*30f0*/  ISETP.GE.AND P0, PT, R6, RZ, PT ;  /* 0x000000ff0600720c */ /* 0x000fe20003f06270 */
[----:B------:R-:W-:Y:S01]  /*3100*/  IMAD.MOV R8, RZ, RZ, -R8 ;  /* 0x000000ffff087224 */ /* 0x000fe200078e0a08 */
[----:B------:R-:W-:Y:S01]  /*3110*/  ISETP.GT.U32.AND P6, PT, R0, R113, PT ;  /* 0x000000710000720c */ /* 0x000fe20003fc4070 */
[----:B------:R-:W-:Y:S01]  /*3120*/  IMAD.HI.U32 R6, R4, R135, RZ ;  /* 0x0000008704067227 */ /* 0x000fe200078e00ff */
[----:B------:R-:W-:-:S02]  /*3130*/  IADD3 R14, R2, 0x104, RZ ;  /* 0x00000104020e7810 */ /* 0x000fc40007ffe0ff */
[----:B------:R-:W-:Y:S01]  /*3140*/  IABS R143, R18 ;  /* 0x00000012008f7213 */ /* 0x000fe20000000000 */
[----:B------:R-:W-:Y:S01]  /*3150*/  IMAD R205, R0, R8, R205 ;  /* 0x0000000800cd7224 */ /* 0x000fe200078e02cd */
[----:B------:R-:W-:Y:S01]  /*3160*/  IADD3 R8, R2, 0x114, RZ ;  /* 0x0000011402087810 */ /* 0x000fe20007ffe0ff */
[----:B------:R-:W-:Y:S01]  /*3170*/  IMAD.MOV R6, RZ, RZ, -R6 ;  /* 0x000000ffff067224 */ /* 0x000fe200078e0a06 */
[----:B------:R-:W-:Y:S01]  /*3180*/  IABS R211, R14 ;  /* 0x0000000e00d37213 */ /* 0x000fe20000000000 */
[--C-:B------:R-:W-:Y:S01]  /*3190*/  @!P1 IMAD.IADD R203, R203, 0x1, -R0.reuse ;  /* 0x00000001cbcb9824 */ /* 0x100fe200078e0a00 */
[----:B------:R-:W-:Y:S01]  /*31a0*/  IABS R207, R8 ;  /* 0x0000000800cf7213 */ /* 0x000fe20000000000 */
[C---:B------:R-:W-:Y:S01]  /*31b0*/  IMAD R135, R0.reuse, R6, R135 ;  /* 0x0000000600877224 */ /* 0x040fe200078e0287 */
[----:B------:R-:W-:Y:S01]  /*31c0*/  ISETP.GT.U32.AND P1, PT, R0, R205, PT ;  /* 0x000000cd0000720c */ /* 0x000fe20003f24070 */
[----:B------:R-:W-:Y:S01]  /*31d0*/  @!P2 IMAD.MOV R133, RZ, RZ, -R133 ;  /* 0x000000ffff85a224 */ /* 0x000fe200078e0a85 */
[----:B------:R-:W-:Y:S01]  /*31e0*/  ISETP.GE.AND P2, PT, R8, RZ, PT ;  /* 0x000000ff0800720c */ /* 0x000fe20003f46270 */
[----:B------:R-:W-:Y:S01]  /*31f0*/  @!P6 IMAD.IADD R113, R113, 0x1, -R0 ;  /* 0x000000017171e824 */ /* 0x000fe200078e0a00 */
[----:B------:R-:W-:Y:S01]  /*3200*/  ISETP.GT.U32.AND P6, PT, R0, R135, PT ;  /* 0x000000870000720c */ /* 0x000fe20003fc4070 */
[----:B------:R-:W-:Y:S01]  /*3210*/  IMAD.HI.U32 R8, R4, R207, RZ ;  /* 0x000000cf04087227 */ /* 0x000fe200078e00ff */
[----:B------:R-:W-:-:S02]  /*3220*/  IADD3 R20, R2, 0x1c, RZ ;  /* 0x0000001c02147810 */ /* 0x000fc40007ffe0ff */
[----:B------:R-:W-:Y:S01]  /*3230*/  IABS R35, R22 ;  /* 0x0000001600237213 */ /* 0x000fe20000000000 */
[----:B------:R-:W-:Y:S01]  /*3240*/  IMAD.HI.U32 R10, R4, R115, RZ ;  /* 0x00000073040a7227 */ /* 0x000fe200078e00ff */
[----:B------:R-:W-:-:S03]  /*3250*/  IABS R93, R20 ;  /* 0x00000014005d7213 */ /* 0x000fc60000000000 */
[----:B------:R-:W-:Y:S02]  /*3260*/  IMAD.MOV R8, RZ, RZ, -R8 ;  /* 0x000000ffff087224 */ /* 0x000fe400078e0a08 */
[----:B------:R-:W-:Y:S02]  /*3270*/  IMAD.MOV R10, RZ, RZ, -R10 ;  /* 0x000000ffff0a7224 */ /* 0x000fe400078e0a0a */
[----:B------:R-:W-:Y:S01]  /*3280*/  IMAD R207, R0, R8, R207 ;  /* 0x0000000800cf7224 */ /* 0x000fe200078e02cf */
[----:B------:R-:W-:Y:S01]  /*3290*/  IADD3 R8, R2, 0x10c, RZ ;  /* 0x0000010c02087810 */ /* 0x000fe20007ffe0ff */
[--C-:B------:R-:W-:Y:S02]  /*32a0*/  @!P1 IMAD.IADD R205, R205, 0x1, -R0.reuse ;  /* 0x00000001cdcd9824 */ /* 0x100fe400078e0a00 */
[C---:B------:R-:W-:Y:S01]  /*32b0*/  IMAD R115, R0.reuse, R10, R115 ;  /* 0x0000000a00737224 */ /* 0x040fe200078e0273 */
[----:B------:R-:W-:Y:S01]  /*32c0*/  IABS R209, R8 ;  /* 0x0000000800d17213 */ /* 0x000fe20000000000 */
[----:B------:R-:W-:Y:S01]  /*32d0*/  @!P6 IMAD.IADD R135, R135, 0x1, -R0 ;  /* 0x000000018787e824 */ /* 0x000fe200078e0a00 */
[C---:B------:R-:W-:Y:S01]  /*32e0*/  ISETP.GT.U32.AND P1, PT, R0.reuse, R205, PT ;  /* 0x000000cd0000720c */ /* 0x040fe20003f24070 */
[----:B------:R-:W-:Y:S01]  /*32f0*/  @!P5 IMAD.MOV R113, RZ, RZ, -R113 ;  /* 0x000000ffff71d224 */ /* 0x000fe200078e0a71 */
[----:B------:R-:W-:Y:S01]  /*3300*/  ISETP.GT.U32.AND P5, PT, R0, R115, PT ;  /* 0x000000730000720c */ /* 0x000fe20003fa4070 */
[----:B------:R-:W-:Y:S01]  /*3310*/  IMAD.HI.U32 R6, R4, R209, RZ ;  /* 0x000000d104067227 */ /* 0x000fe200078e00ff */
[----:B------:R-:W-:-:S03]  /*3320*/  ISETP.GT.U32.AND P6, PT, R0, R135, PT ;  /* 0x000000870000720c */ /* 0x000fc60003fc4070 */
[----:B------:R-:W-:Y:S01]  /*3330*/  @!P3 IMAD.MOV R203, RZ, RZ, -R203 ;  /* 0x000000ffffcbb224 */ /* 0x000fe200078e0acb */
[----:B------:R-:W-:Y:S01]  /*3340*/  ISETP.GE.AND P3, PT, R12, RZ, PT ;  /* 0x000000ff0c00720c */ /* 0x000fe20003f66270 */
[----:B------:R-:W-:Y:S01]  /*3350*/  IMAD.MOV R6, RZ, RZ, -R6 ;  /* 0x000000ffff067224 */ /* 0x000fe200078e0a06 */
[----:B------:R-:W-:Y:S01]  /*3360*/  IADD3 R12, R2, 0x108, RZ ;  /* 0x00000108020c7810 */ /* 0x000fe20007ffe0ff */
[----:B------:R-:W-:-:S03]  /*3370*/  IMAD.HI.U32 R10, R4, R117, RZ ;  /* 0x00000075040a7227 */ /* 0x000fc600078e00ff */
[----:B------:R-:W-:Y:S01]  /*3380*/  IABS R137, R12 ;  /* 0x0000000c00897213 */ /* 0x000fe20000000000 */
[C---:B------:R-:W-:Y:S02]  /*3390*/  IMAD R209, R0.reuse, R6, R209 ;  /* 0x0000000600d17224 */ /* 0x040fe400078e02d1 */
[--C-:B------:R-:W-:Y:S01]  /*33a0*/  @!P1 IMAD.IADD R205, R205, 0x1, -R0.reuse ;  /* 0x00000001cdcd9824 */ /* 0x100fe200078e0a00 */
[C---:B------:R-:W-:Y:S01]  /*33b0*/  ISETP.GT.U32.AND P1, PT, R0.reuse, R207, PT ;  /* 0x000000cf0000720c */ /* 0x040fe20003f24070 */
[--C-:B------:R-:W-:Y:S01]  /*33c0*/  @!P6 IMAD.IADD R135, R135, 0x1, -R0.reuse ;  /* 0x000000018787e824 */ /* 0x100fe200078e0a00 */
[----:B------:R-:W-:Y:S01]  /*33d0*/  ISETP.GT.U32.AND P6, PT, R0, R209, PT ;  /* 0x000000d10000720c */ /* 0x000fe20003fc4070 */
[----:B------:R-:W-:Y:S02]  /*33e0*/  @!P5 IMAD.IADD R115, R115, 0x1, -R0 ;  /* 0x000000017373d824 */ /* 0x000fe400078e0a00 */
[----:B------:R-:W-:-:S03]  /*33f0*/  IMAD.HI.U32 R6, R4, R137, RZ ;  /* 0x0000008904067227 */ /* 0x000fc600078e00ff */
[----:B------:R-:W-:Y:S01]  /*3400*/  ISETP.GT.U32.AND P5, PT, R0, R115, PT ;  /* 0x000000730000720c */ /* 0x000fe20003fa4070 */
[----:B------:R-:W-:Y:S01]  /*3410*/  @!P4 IMAD.MOV R205, RZ, RZ, -R205 ;  /* 0x000000ffffcdc224 */ /* 0x000fe200078e0acd */
[----:B------:R-:W-:Y:S01]  /*3420*/  ISETP.GE.AND P4, PT, R8, RZ, PT ;  /* 0x000000ff0800720c */ /* 0x000fe20003f86270 */
[----:B------:R-:W-:Y:S02]  /*3430*/  IMAD.HI.U32 R8, R4, R211, RZ ;  /* 0x000000d304087227 */ /* 0x000fe400078e00ff */
[----:B------:R-:W-:Y:S02]  /*3440*/  @!P1 IADD3 R207, R207, -R0, RZ ;  /* 0x80000000cfcf9210 */ /* 0x000fe40007ffe0ff */
[----:B------:R-:W-:Y:S02]  /*3450*/  IMAD.MOV R6, RZ, RZ, -R6 ;  /* 0x000000ffff067224 */ /* 0x000fe400078e0a06 */
[----:B------:R-:W-:Y:S01]  /*3460*/  IMAD.MOV R8, RZ, RZ, -R8 ;  /* 0x000000ffff087224 */ /* 0x000fe200078e0a08 */
[C---:B------:R-:W-:Y:S01]  /*3470*/  ISETP.GT.U32.AND P1, PT, R0.reuse, R207, PT ;  /* 0x000000cf0000720c */ /* 0x040fe20003f24070 */
[----:B------:R-:W-:-:S02]  /*3480*/  IMAD R137, R0, R6, R137 ;  /* 0x0000000600897224 */ /* 0x000fc400078e0289 */
[----:B------:R-:W-:Y:S01]  /*3490*/  IMAD R211, R0, R8, R211 ;  /* 0x0000000800d37224 */ /* 0x000fe200078e02d3 */
[----:B------:R-:W-:Y:S01]  /*34a0*/  IADD3 R8, R2, 0xfc, RZ ;  /* 0x000000fc02087810 */ /* 0x000fe20007ffe0ff */
[--C-:B------:R-:W-:Y:S01]  /*34b0*/  @!P6 IMAD.IADD R209, R209, 0x1, -R0.reuse ;  /* 0x00000001d1d1e824 */ /* 0x100fe200078e0a00 */
[C---:B------:R-:W-:Y:S01]  /*34c0*/  ISETP.GT.U32.AND P6, PT, R0.reuse, R137, PT ;  /* 0x000000890000720c */ /* 0x040fe20003fc4070 */
[----:B------:R-:W-:Y:S01]  /*34d0*/  @!P5 IMAD.IADD R115, R115, 0x1, -R0 ;  /* 0x000000017373d824 */ /* 0x000fe200078e0a00 */
[C---:B------:R-:W-:Y:S01]  /*34e0*/  ISETP.GT.U32.AND P5, PT, R0.reuse, R211, PT ;  /* 0x000000d30000720c */ /* 0x040fe20003fa4070 */
[----:B------:R-:W-:Y:S01]  /*34f0*/  IMAD.MOV R10, RZ, RZ, -R10 ;  /* 0x000000ffff0a7224 */ /* 0x000fe200078e0a0a */
[----:B------:R-:W-:Y:S01]  /*3500*/  IABS R213, R8 ;  /* 0x0000000800d57213 */ /* 0x000fe20000000000 */
[----:B------:R-:W-:Y:S02]  /*3510*/  @!P3 IMAD.MOV R115, RZ, RZ, -R115 ;  /* 0x000000ffff73b224 */ /* 0x000fe400078e0a73 */
[----:B------:R-:W-:Y:S01]  /*3520*/  IMAD R117, R0, R10, R117 ;  /* 0x0000000a00757224 */ /* 0x000fe200078e0275 */
[----:B------:R-:W-:Y:S01]  /*3530*/  IADD3 R10, R2, 0xf8, RZ ;  /* 0x000000f8020a7810 */ /* 0x000fe20007ffe0ff */
[----:B------:R-:W-:Y:S01]  /*3540*/  @!P0 IMAD.MOV R135, RZ, RZ, -R135 ;  /* 0x000000ffff878224 */ /* 0x000fe200078e0a87 */
[----:B------:R-:W-:Y:S01]  /*3550*/  ISETP.GT.U32.AND P0, PT, R0, R209, PT ;  /* 0x000000d10000720c */ /* 0x000fe20003f04070 */
[----:B------:R-:W-:Y:S01]  /*3560*/  IMAD.HI.U32 R6, R4, R213, RZ ;  /* 0x000000d504067227 */ /* 0x000fe200078e00ff */
[----:B------:R-:W-:-:S02]  /*3570*/  ISETP.GT.U32.AND P3, PT, R0, R117, PT ;  /* 0x000000750000720c */ /* 0x000fc40003f64070 */
[----:B------:R-:W-:Y:S01]  /*3580*/  IABS R139, R10 ;  /* 0x0000000a008b7213 */ /* 0x000fe20000000000 */
[--C-:B------:R-:W-:Y:S01]  /*3590*/  @!P6 IMAD.IADD R137, R137, 0x1, -R0.reuse ;  /* 0x000000018989e824 */ /* 0x100fe200078e0a00 */
[----:B------:R-:W-:Y:S01]  /*35a0*/  ISETP.GE.AND P6, PT, R8, RZ, PT ;  /* 0x000000ff0800720c */ /* 0x000fe20003fc6270 */
[--C-:B------:R-:W-:Y:S02]  /*35b0*/  @!P5 IMAD.IADD R211, R211, 0x1, -R0.reuse ;  /* 0x00000001d3d3d824 */ /* 0x100fe400078e0a00 */
[----:B------:R-:W-:Y:S01]  /*35c0*/  @!P1 IMAD.IADD R207, R207, 0x1, -R0 ;  /* 0x00000001cfcf9824 */ /* 0x000fe200078e0a00 */
[----:B------:R-:W-:Y:S01]  /*35d0*/  ISETP.GT.U32.AND P5, PT, R0, R137, PT ;  /* 0x000000890000720c */ /* 0x000fe20003fa4070 */
[----:B------:R-:W-:Y:S01]  /*35e0*/  IMAD.MOV R6, RZ, RZ, -R6 ;  /* 0x000000ffff067224 */ /* 0x000fe200078e0a06 */
[----:B------:R-:W-:Y:S01]  /*35f0*/  ISETP.GE.AND P1, PT, R12, RZ, PT ;  /* 0x000000ff0c00720c */ /* 0x000fe20003f26270 */
[----:B------:R-:W-:Y:S01]  /*3600*/  @!P2 IMAD.MOV R207, RZ, RZ, -R207 ;  /* 0x000000ffffcfa224 */ /* 0x000fe200078e0acf */
[----:B------:R-:W-:Y:S01]  /*3610*/  ISETP.GE.AND P2, PT, R14, RZ, PT ;  /* 0x000000ff0e00720c */ /* 0x000fe20003f46270 */
[--C-:B------:R-:W-:Y:S01]  /*3620*/  @!P3 IMAD.IADD R117, R117, 0x1, -R0.reuse ;  /* 0x000000017575b824 */ /* 0x100fe200078e0a00 */
[----:B------:R-:W-:Y:S01]  /*3630*/  IADD3 R14, R2, 0xf0, RZ ;  /* 0x000000f0020e7810 */ /* 0x000fe20007ffe0ff */
[----:B------:R-:W-:Y:S01]  /*3640*/  IMAD R213, R0, R6, R213 ;  /* 0x0000000600d57224 */ /* 0x000fe200078e02d5 */
[----:B------:R-:W-:Y:S01]  /*3650*/  IADD3 R12, R2, 0xf4, RZ ;  /* 0x000000f4020c7810 */ /* 0x000fe20007ffe0ff */
[----:B------:R-:W-:Y:S01]  /*3660*/  @!P0 IMAD.IADD R209, R209, 0x1, -R0 ;  /* 0x00000001d1d18824 */ /* 0x000fe200078e0a00 */
[----:B------:R-:W-:Y:S01]  /*3670*/  ISETP.GT.U32.AND P3, PT, R0, R117, PT ;  /* 0x000000750000720c */ /* 0x000fe20003f64070 */
[----:B------:R-:W-:Y:S01]  /*3680*/  IMAD.HI.U32 R6, R4, R139, RZ ;  /* 0x0000008b04067227 */ /* 0x000fe200078e00ff */
[----:B------:R-:W-:-:S02]  /*3690*/  IABS R119, R14 ;  /* 0x0000000e00777213 */ /* 0x000fc40000000000 */
[----:B------:R-:W-:Y:S01]  /*36a0*/  ISETP.GE.AND P0, PT, R16, RZ, PT ;  /* 0x000000ff1000720c */ /* 0x000fe20003f06270 */
[----:B------:R-:W-:Y:S01]  /*36b0*/  @!P5 IMAD.IADD R137, R137, 0x1, -R0 ;  /* 0x000000018989d824 */ /* 0x000fe200078e0a00 */
[C---:B------:R-:W-:Y:S01]  /*36c0*/  ISETP.GT.U32.AND P5, PT, R0.reuse, R213, PT ;  /* 0x000000d50000720c */ /* 0x040fe20003fa4070 */
[----:B------:R-:W-:Y:S01]  /*36d0*/  @!P4 IMAD.MOV R209, RZ, RZ, -R209 ;  /* 0x000000ffffd1c224 */ /* 0x000fe200078e0ad1 */
[----:B------:R-:W-:Y:S01]  /*36e0*/  ISETP.GT.U32.AND P4, PT, R0, R211, PT ;  /* 0x000000d30000720c */ /* 0x000fe20003f84070 */
[----:B------:R-:W-:Y:S01]  /*36f0*/  IMAD.HI.U32 R8, R4, R119, RZ ;  /* 0x0000007704087227 */ /* 0x000fe200078e00ff */
[----:B------:R-:W-:Y:S02]  /*3700*/  IADD3 R16, R2, 0xec, RZ ;  /* 0x000000ec02107810 */ /* 0x000fe40007ffe0ff */
[----:B------:R-:W-:Y:S01]  /*3710*/  IABS R215, R12 ;  /* 0x0000000c00d77213 */ /* 0x000fe20000000000 */
[----:B------:R-:W-:Y:S01]  /*3720*/  IMAD.MOV R6, RZ, RZ, -R6 ;  /* 0x000000ffff067224 */ /* 0x000fe200078e0a06 */
[----:B------:R-:W-:Y:S01]  /*3730*/  IABS R217, R16 ;  /* 0x0000001000d97213 */ /* 0x000fe20000000000 */
[----:B------:R-:W-:-:S02]  /*3740*/  IMAD.MOV R8, RZ, RZ, -R8 ;  /* 0x000000ffff087224 */ /* 0x000fc400078e0a08 */
[----:B------:R-:W-:Y:S02]  /*3750*/  IMAD R139, R0, R6, R139 ;  /* 0x00000006008b7224 */ /* 0x000fe400078e028b */
[--C-:B------:R-:W-:Y:S01]  /*3760*/  @!P3 IMAD.IADD R117, R117, 0x1, -R0.reuse ;  /* 0x000000017575b824 */ /* 0x100fe200078e0a00 */
[----:B------:R-:W-:Y:S01]  /*3770*/  ISETP.GE.AND P3, PT, R10, RZ, PT ;  /* 0x000000ff0a00720c */ /* 0x000fe20003f66270 */
[----:B------:R-:W-:Y:S01]  /*3780*/  @!P5 IMAD.IADD R213, R213, 0x1, -R0 ;  /* 0x00000001d5d5d824 */ /* 0x000fe200078e0a00 */
[----:B------:R-:W-:Y:S01]  /*3790*/  ISETP.GE.AND P5, PT, R12, RZ, PT ;  /* 0x000000ff0c00720c */ /* 0x000fe20003fa6270 */
[----:B------:R-:W-:Y:S01]  /*37a0*/  IMAD R119, R0, R8, R119 ;  /* 0x0000000800777224 */ /* 0x000fe200078e0277 */
[----:B------:R-:W-:Y:S01]  /*37b0*/  IADD3 R12, R2, 0xe4, RZ ;  /* 0x000000e4020c7810 */ /* 0x000fe20007ffe0ff */
[----:B------:R-:W-:-:S03]  /*37c0*/  IMAD.HI.U32 R6, R4, R215, RZ ;  /* 0x000000d704067227 */ /* 0x000fc600078e00ff */
[----:B------:R-:W-:Y:S01]  /*37d0*/  IABS R219, R12 ;  /* 0x0000000c00db7213 */ /* 0x000fe20000000000 */
[----:B------:R-:W-:-:S04]  /*37e0*/  IMAD.HI.U32 R10, R4, R217, RZ ;  /* 0x000000d9040a7227 */ /* 0x000fc800078e00ff */
[----:B------:R-:W-:Y:S01]  /*37f0*/  @!P4 IMAD.IADD R211, R211, 0x1, -R0 ;  /* 0x00000001d3d3c824 */ /* 0x000fe200078e0a00 */
[C---:B------:R-:W-:Y:S01]  /*3800*/  ISETP.GT.U32.AND P4, PT, R0.reuse, R139, PT ;  /* 0x0000008b0000720c */ /* 0x040fe20003f84070 */
[----:B------:R-:W-:Y:S01]  /*3810*/  @!P1 IMAD.MOV R137, RZ, RZ, -R137 ;  /* 0x000000ffff899224 */ /* 0x000fe200078e0a89 */
[C---:B------:R-:W-:Y:S01]  /*3820*/  ISETP.GT.U32.AND P1, PT, R0.reuse, R213, PT ;  /* 0x000000d50000720c */ /* 0x040fe20003f24070 */
[----:B------:R-:W-:Y:S01]  /*3830*/  @!P0 IMAD.MOV R117, RZ, RZ, -R117 ;  /* 0x000000ffff758224 */ /* 0x000fe200078e0a75 */
[C---:B------:R-:W-:Y:S01]  /*3840*/  ISETP.GT.U32.AND P0, PT, R0.reuse, R119, PT ;  /* 0x000000770000720c */ /* 0x040fe20003f04070 */
[----:B------:R-:W-:Y:S02]  /*3850*/  IMAD.MOV R6, RZ, RZ, -R6 ;  /* 0x000000ffff067224 */ /* 0x000fe400078e0a06 */
[----:B------:R-:W-:Y:S02]  /*3860*/  IMAD.MOV R10, RZ, RZ, -R10 ;  /* 0x000000ffff0a7224 */ /* 0x000fe400078e0a0a */
[----:B------:R-:W-:-:S02]  /*3870*/  IMAD R215, R0, R6, R215 ;  /* 0x0000000600d77224 */ /* 0x000fc400078e02d7 */
[----:B------:R-:W-:Y:S01]  /*3880*/  IMAD R217, R0, R10, R217 ;  /* 0x0000000a00d97224 */ /* 0x000fe200078e02d9 */
[----:B------:R-:W-:Y:S01]  /*3890*/  IADD3 R10, R2, 0xe8, RZ ;  /* 0x000000e8020a7810 */ /* 0x000fe20007ffe0ff */
[----:B------:R-:W-:Y:S01]  /*38a0*/  @!P2 IMAD.MOV R211, RZ, RZ, -R211 ;  /* 0x000000ffffd3a224 */ /* 0x000fe200078e0ad3 */
[----:B------:R-:W-:Y:S01]  /*38b0*/  ISETP.GT.U32.AND P2, PT, R0, R215, PT ;  /* 0x000000d70000720c */ /* 0x000fe20003f44070 */
[--C-:B------:R-:W-:Y:S01]  /*38c0*/  @!P4 IMAD.IADD R139, R139, 0x1, -R0.reuse ;  /* 0x000000018b8bc824 */ /* 0x100fe200078e0a00 */
[----:B------:R-:W-:Y:S01]  /*38d0*/  IABS R141, R10 ;  /* 0x0000000a008d7213 */ /* 0x000fe20000000000 */
[--C-:B------:R-:W-:Y:S01]  /*38e0*/  @!P1 IMAD.IADD R213, R213, 0x1, -R0.reuse ;  /* 0x00000001d5d59824 */ /* 0x100fe200078e0a00 */
[----:B------:R-:W-:Y:S01]  /*38f0*/  ISETP.GE.AND P1, PT, R14, RZ, PT ;  /* 0x000000ff0e00720c */ /* 0x000fe20003f26270 */
[----:B------:R-:W-:Y:S01]  /*3900*/  @!P0 IMAD.IADD R119, R119, 0x1, -R0 ;  /* 0x0000000177778824 */ /* 0x000fe200078e0a00 */
[----:B------:R-:W-:Y:S01]  /*3910*/  ISETP.GT.U32.AND P4, PT, R0, R139, PT ;  /* 0x0000008b0000720c */ /* 0x000fe20003f84070 */
[----:B------:R-:W-:Y:S01]  /*3920*/  IMAD.HI.U32 R6, R4, R141, RZ ;  /* 0x0000008d04067227 */ /* 0x000fe200078e00ff */
[----:B------:R-:W-:-:S03]  /*3930*/  IADD3 R14, R2, 0xe0, RZ ;  /* 0x000000e0020e7810 */ /* 0x000fc60007ffe0ff */
[----:B------:R-:W-:Y:S01]  /*3940*/  @!P6 IMAD.MOV R213, RZ, RZ, -R213 ;  /* 0x000000ffffd5e224 */ /* 0x000fe200078e0ad5 */
[----:B------:R-:W-:Y:S01]  /*3950*/  ISETP.GT.U32.AND P6, PT, R0, R119, PT ;  /* 0x000000770000720c */ /* 0x000fe20003fc4070 */
[----:B------:R-:W-:Y:S01]  /*3960*/  IMAD.MOV R8, RZ, RZ, -R6 ;  /* 0x000000ffff087224 */ /* 0x000fe200078e0a06 */
[----:B------:R-:W-:Y:S01]  /*3970*/  IABS R121, R14 ;  /* 0x0000000e00797213 */ /* 0x000fe20000000000 */
[----:B------:R-:W-:-:S04]  /*3980*/  IMAD.HI.U32 R6, R4, R219, RZ ;  /* 0x000000db04067227 */ /* 0x000fc800078e00ff */
[----:B------:R-:W-:Y:S01]  /*3990*/  @!P2 IMAD.IADD R215, R215, 0x1, -R0 ;  /* 0x00000001d7d7a824 */ /* 0x000fe200078e0a00 */
[----:B------:R-:W-:Y:S01]  /*39a0*/  ISETP.GE.AND P2, PT, R16, RZ, PT ;  /* 0x000000ff1000720c */ /* 0x000fe20003f46270 */
[----:B------:R-:W-:Y:S01]  /*39b0*/  IMAD.MOV R6, RZ, RZ, -R6 ;  /* 0x000000ffff067224 */ /* 0x000fe200078e0a06 */
[----:B------:R-:W-:Y:S01]  /*39c0*/  IADD3 R16, R2, 0xdc, RZ ;  /* 0x000000dc02107810 */ /* 0x000fe20007ffe0ff */
[--C-:B------:R-:W-:Y:S01]  /*39d0*/  @!P4 IMAD.IADD R139, R139, 0x1, -R0.reuse ;  /* 0x000000018b8bc824 */ /* 0x100fe200078e0a00 */
[C---:B------:R-:W-:Y:S01]  /*39e0*/  ISETP.GT.U32.AND P0, PT, R0.reuse, R215, PT ;  /* 0x000000d70000720c */ /* 0x040fe20003f04070 */
[C---:B------:R-:W-:Y:S01]  /*39f0*/  IMAD R219, R0.reuse, R6, R219 ;  /* 0x0000000600db7224 */ /* 0x040fe200078e02db */
[C---:B------:R-:W-:Y:S01]  /*3a00*/  ISETP.GT.U32.AND P4, PT, R0.reuse, R217, PT ;  /* 0x000000d90000720c */ /* 0x040fe20003f84070 */
[----:B------:R-:W-:Y:S01]  /*3a10*/  @!P6 IMAD.IADD R119, R119, 0x1, -R0 ;  /* 0x000000017777e824 */ /* 0x000fe200078e0a00 */
[----:B------:R-:W-:Y:S01]  /*3a20*/  IABS R221, R16 ;  /* 0x0000001000dd7213 */ /* 0x000fe20000000000 */
[C---:B------:R-:W-:Y:S01]  /*3a30*/  IMAD R141, R0.reuse, R8, R141 ;  /* 0x00000008008d7224 */ /* 0x040fe200078e028d */
[----:B------:R-:W-:Y:S01]  /*3a40*/  ISETP.GT.U32.AND P6, PT, R0, R219, PT ;  /* 0x000000db0000720c */ /* 0x000fe20003fc4070 */
[----:B------:R-:W-:-:S04]  /*3a50*/  IMAD.HI.U32 R6, R4, R121, RZ ;  /* 0x0000007904067227 */ /* 0x000fc800078e00ff */
[----:B------:R-:W-:Y:S02]  /*3a60*/  IMAD.MOV R8, RZ, RZ, -R6 ;  /* 0x000000ffff087224 */ /* 0x000fe400078e0a06 */
[--C-:B------:R-:W-:Y:S01]  /*3a70*/  @!P0 IMAD.IADD R215, R215, 0x1, -R0.reuse ;  /* 0x00000001d7d78824 */ /* 0x100fe200078e0a00 */
[----:B------:R-:W-:Y:S01]  /*3a80*/  ISETP.GT.U32.AND P0, PT, R0, R141, PT ;  /* 0x0000008d0000720c */ /* 0x000fe20003f04070 */
[----:B------:R-:W-:Y:S02]  /*3a90*/  @!P4 IMAD.IADD R217, R217, 0x1, -R0 ;  /* 0x00000001d9d9c824 */ /* 0x000fe400078e0a00 */
[----:B------:R-:W-:-:S03]  /*3aa0*/  IMAD.HI.U32 R6, R4, R221, RZ ;  /* 0x000000dd04067227 */ /* 0x000fc600078e00ff */
[C---:B------:R-:W-:Y:S01]  /*3ab0*/  ISETP.GT.U32.AND P4, PT, R0.reuse, R217, PT ;  /* 0x000000d90000720c */ /* 0x040fe20003f84070 */
[----:B------:R-:W-:Y:S02]  /*3ac0*/  @!P6 IMAD.IADD R219, R219, 0x1, -R0 ;  /* 0x00000001dbdbe824 */ /* 0x000fe400078e0a00 */
[C---:B------:R-:W-:Y:S02]  /*3ad0*/  IMAD R121, R0.reuse, R8, R121 ;  /* 0x0000000800797224 */ /* 0x040fe400078e0279 */
[----:B------:R-:W-:Y:S01]  /*3ae0*/  IMAD.MOV R8, RZ, RZ, -R6 ;  /* 0x000000ffff087224 */ /* 0x000fe200078e0a06 */
[----:B------:R-:W-:Y:S01]  /*3af0*/  ISETP.GT.U32.AND P6, PT, R0, R219, PT ;  /* 0x000000db0000720c */ /* 0x000fe20003fc4070 */
[--C-:B------:R-:W-:Y:S01]  /*3b00*/  @!P0 IMAD.IADD R141, R141, 0x1, -R0.reuse ;  /* 0x000000018d8d8824 */ /* 0x100fe200078e0a00 */
[----:B------:R-:W-:Y:S01]  /*3b10*/  ISETP.GE.AND P0, PT, R12, RZ, PT ;  /* 0x000000ff0c00720c */ /* 0x000fe20003f06270 */
[----:B------:R-:W-:Y:S01]  /*3b20*/  @!P5 IMAD.MOV R215, RZ, RZ, -R215 ;  /* 0x000000ffffd7d224 */ /* 0x000fe200078e0ad7 */
[C---:B------:R-:W-:Y:S01]  /*3b30*/  ISETP.GT.U32.AND P5, PT, R0.reuse, R121, PT ;  /* 0x000000790000720c */ /* 0x040fe20003fa4070 */
[----:B------:R-:W-:Y:S01]  /*3b40*/  @!P3 IMAD.MOV R139, RZ, RZ, -R139 ;  /* 0x000000ffff8bb224 */ /* 0x000fe200078e0a8b */
[C---:B------:R-:W-:Y:S01]  /*3b50*/  ISETP.GT.U32.AND P3, PT, R0.reuse, R141, PT ;  /* 0x0000008d0000720c */ /* 0x040fe20003f64070 */
[----:B------:R-:W-:Y:S01]  /*3b60*/  IMAD R221, R0, R8, R221 ;  /* 0x0000000800dd7224 */ /* 0x000fe200078e02dd */
[----:B------:R-:W-:Y:S01]  /*3b70*/  IADD3 R8, R2, 0xd4, RZ ;  /* 0x000000d402087810 */ /* 0x000fe20007ffe0ff */
[----:B------:R-:W-:Y:S01]  /*3b80*/  @!P4 IMAD.IADD R217, R217, 0x1, -R0 ;  /* 0x00000001d9d9c824 */ /* 0x000fe200078e0a00 */
[----:B------:R-:W-:Y:S01]  /*3b90*/  ISETP.GE.AND P4, PT, R10, RZ, PT ;  /* 0x000000ff0a00720c */ /* 0x000fe20003f86270 */
[----:B------:R-:W-:Y:S01]  /*3ba0*/  IMAD.HI.U32 R6, R4, R143, RZ ;  /* 0x0000008f04067227 */ /* 0x000fe200078e00ff */
[----:B------:R-:W-:-:S02]  /*3bb0*/  IABS R223, R8 ;  /* 0x0000000800df7213 */ /* 0x000fc40000000000 */
[----:B------:R-:W-:Y:S01]  /*3bc0*/  IADD3 R10, R2, 0xcc, RZ ;  /* 0x000000cc020a7810 */ /* 0x000fe20007ffe0ff */
[--C-:B------:R-:W-:Y:S01]  /*3bd0*/  @!P6 IMAD.IADD R219, R219, 0x1, -R0.reuse ;  /* 0x00000001dbdbe824 */ /* 0x100fe200078e0a00 */
[----:B------:R-:W-:Y:S01]  /*3be0*/  ISETP.GT.U32.AND P6, PT, R0, R221, PT ;  /* 0x000000dd0000720c */ /* 0x000fe20003fc4070 */
[--C-:B------:R-:W-:Y:S01]  /*3bf0*/  @!P5 IMAD.IADD R121, R121, 0x1, -R0.reuse ;  /* 0x000000017979d824 */ /* 0x100fe200078e0a00 */
[----:B------:R-:W-:Y:S01]  /*3c00*/  IABS R225, R10 ;  /* 0x0000000a00e17213 */ /* 0x000fe20000000000 */
[----:B------:R-:W-:Y:S01]  /*3c10*/  @!P3 IMAD.IADD R141, R141, 0x1, -R0 ;  /* 0x000000018d8db824 */ /* 0x000fe200078e0a00 */
[----:B------:R-:W-:Y:S01]  /*3c20*/  ISETP.GE.AND P3, PT, R18, RZ, PT ;  /* 0x000000ff1200720c */ /* 0x000fe20003f66270 */
[----:B------:R-:W-:Y:S01]  /*3c30*/  IMAD.MOV R6, RZ, RZ, -R6 ;  /* 0x000000ffff067224 */ /* 0x000fe200078e0a06 */
[----:B------:R-:W-:Y:S01]  /*3c40*/  ISETP.GT.U32.AND P5, PT, R0, R121, PT ;  /* 0x000000790000720c */ /* 0x000fe20003fa4070 */
[----:B------:R-:W-:Y:S01]  /*3c50*/  @!P4 IMAD.MOV R141, RZ, RZ, -R141 ;  /* 0x000000ffff8dc224 */ /* 0x000fe200078e0a8d */
[----:B------:R-:W-:Y:S01]  /*3c60*/  ISETP.GE.AND P4, PT, R8, RZ, PT ;  /* 0x000000ff0800720c */ /* 0x000fe20003f86270 */
[----:B------:R-:W-:Y:S01]  /*3c70*/  IMAD R143, R0, R6, R143 ;  /* 0x00000006008f7224 */ /* 0x000fe200078e028f */
[----:B------:R-:W-:Y:S01]  /*3c80*/  IADD3 R8, R2, 0xd0, RZ ;  /* 0x000000d002087810 */ /* 0x000fe20007ffe0ff */
[----:B------:R-:W-:Y:S01]  /*3c90*/  IMAD.HI.U32 R6, R4, R223, RZ ;  /* 0x000000df04067227 */ /* 0x000fe200078e00ff */
[----:B------:R-:W-:-:S02]  /*3ca0*/  IADD3 R12, R2, 0xc8, RZ ;  /* 0x000000c8020c7810 */ /* 0x000fc40007ffe0ff */
[----:B------:R-:W-:Y:S01]  /*3cb0*/  IABS R123, R8 ;  /* 0x00000008007b7213 */ /* 0x000fe20000000000 */
[----:B------:R-:W-:Y:S01]  /*3cc0*/  @!P6 IMAD.IADD R221, R221, 0x1, -R0 ;  /* 0x00000001dddde824 */ /* 0x000fe200078e0a00 */
[----:B------:R-:W-:Y:S01]  /*3cd0*/  IABS R145, R12 ;  /* 0x0000000c00917213 */ /* 0x000fe20000000000 */
[----:B------:R-:W-:Y:S01]  /*3ce0*/  @!P0 IMAD.MOV R219, RZ, RZ, -R219 ;  /* 0x000000ffffdb8224 */ /* 0x000fe200078e0adb */
[C---:B------:R-:W-:Y:S01]  /*3cf0*/  ISETP.GT.U32.AND P0, PT, R0.reuse, R143, PT ;  /* 0x0000008f0000720c */ /* 0x040fe20003f04070 */
        /* <DEDUP_REMOVED lines=10> */
[----:B------:R-:W-:Y:S01]  /*3da0*/  ISETP.GE.AND P5, PT, R8, RZ, PT ;  /* 0x000000ff0800720c */ /* 0x000fe20003fa6270 */
[----:B------:R-:W-:Y:S01]  /*3db0*/  IMAD.MOV R8, RZ, RZ, -R6 ;  /* 0x000000ffff087224 */ /* 0x000fe200078e0a06 */
[----:B------:R-:W-:Y:S01]  /*3dc0*/  IABS R237, R18 ;  /* 0x0000001200ed7213 */ /* 0x000fe20000000000 */
[--C-:B------:R-:W-:Y:S02]  /*3dd0*/  @!P0 IMAD.IADD R143, R143, 0x1, -R0.reuse ;  /* 0x000000018f8f8824 */ /* 0x100fe400078e0a00 */
[----:B------:R-:W-:Y:S01]  /*3de0*/  @!P6 IMAD.IADD R221, R221, 0x1, -R0 ;  /* 0x00000001dddde824 */ /* 0x000fe200078e0a00 */
[----:B------:R-:W-:Y:S01]  /*3df0*/  ISETP.GE.AND P6, PT, R10, RZ, PT ;  /* 0x000000ff0a00720c */ /* 0x000fe20003fc6270 */
[C---:B------:R-:W-:Y:S01]  /*3e00*/  IMAD R123, R0.reuse, R8, R123 ;  /* 0x00000008007b7224 */ /* 0x040fe200078e027b */
[----:B------:R-:W-:Y:S01]  /*3e10*/  ISETP.GT.U32.AND P0, PT, R0, R143, PT ;  /* 0x0000008f0000720c */ /* 0x000fe20003f04070 */
[----:B------:R-:W-:Y:S01]  /*3e20*/  @!P2 IMAD.MOV R221, RZ, RZ, -R221 ;  /* 0x000000ffffdda224 */ /* 0x000fe200078e0add */
[----:B------:R-:W-:Y:S01]  /*3e30*/  IADD3 R10, R2, 0xc4, RZ ;  /* 0x000000c4020a7810 */ /* 0x000fe20007ffe0ff */
[----:B------:R-:W-:Y:S01]  /*3e40*/  @!P1 IMAD.MOV R119, RZ, RZ, -R119 ;  /* 0x000000ffff779224 */ /* 0x000fe200078e0a77 */
[----:B------:R-:W-:Y:S01]  /*3e50*/  ISETP.GT.U32.AND P2, PT, R0, R123, PT ;  /* 0x0000007b0000720c */ /* 0x000fe20003f44070 */
[----:B------:R-:W-:Y:S01]  /*3e60*/  IMAD.HI.U32 R6, R4, R225, RZ ;  /* 0x000000e104067227 */ /* 0x000fe200078e00ff */
[----:B------:R-:W-:-:S02]  /*3e70*/  ISETP.GE.AND P1, PT, R14, RZ, PT ;  /* 0x000000ff0e00720c */ /* 0x000fc40003f26270 */
[----:B------:R-:W-:Y:S01]  /*3e80*/  IABS R227, R10 ;  /* 0x0000000a00e37213 */ /* 0x000fe20000000000 */
[----:B------:R-:W-:Y:S01]  /*3e90*/  IMAD.MOV R6, RZ, RZ, -R6 ;  /* 0x000000ffff067224 */ /* 0x000fe200078e0a06 */
[----:B------:R-:W-:-:S03]  /*3ea0*/  IADD3 R14, R2, 0xbc, RZ ;  /* 0x000000bc020e7810 */ /* 0x000fc60007ffe0ff */
[--C-:B------:R-:W-:Y:S01]  /*3eb0*/  @!P0 IMAD.IADD R143, R143, 0x1, -R0.reuse ;  /* 0x000000018f8f8824 */ /* 0x100fe200078e0a00 */
[----:B------:R-:W-:Y:S01]  /*3ec0*/  ISETP.GE.AND P0, PT, R12, RZ, PT ;  /* 0x000000ff0c00720c */ /* 0x000fe20003f06270 */
[----:B------:R-:W-:Y:S01]  /*3ed0*/  IMAD R225, R0, R6, R225 ;  /* 0x0000000600e17224 */ /* 0x000fe200078e02e1 */
[----:B------:R-:W-:Y:S01]  /*3ee0*/  IADD3 R12, R2, 0xc0, RZ ;  /* 0x000000c0020c7810 */ /* 0x000fe20007ffe0ff */
[----:B------:R-:W-:Y:S01]  /*3ef0*/  @!P2 IMAD.IADD R123, R123, 0x1, -R0 ;  /* 0x000000017b7ba824 */ /* 0x000fe200078e0a00 */
[----:B------:R-:W-:Y:S01]  /*3f00*/  IABS R229, R14 ;  /* 0x0000000e00e57213 */ /* 0x000fe20000000000 */
[----:B------:R-:W-:Y:S01]  /*3f10*/  IMAD.HI.U32 R6, R4, R145, RZ ;  /* 0x0000009104067227 */ /* 0x000fe200078e00ff */
[----:B------:R-:W-:Y:S02]  /*3f20*/  IABS R125, R12 ;  /* 0x0000000c007d7213 */ /* 0x000fe40000000000 */
[C---:B------:R-:W-:Y:S01]  /*3f30*/  ISETP.GT.U32.AND P2, PT, R0.reuse, R123, PT ;  /* 0x0000007b0000720c */ /* 0x040fe20003f44070 */
[----:B------:R-:W-:Y:S01]  /*3f40*/  @!P1 IMAD.MOV R121, RZ, RZ, -R121 ;  /* 0x000000ffff799224 */ /* 0x000fe200078e0a79 */
[C---:B------:R-:W-:Y:S01]  /*3f50*/  ISETP.GT.U32.AND P1, PT, R0.reuse, R223, PT ;  /* 0x000000df0000720c */ /* 0x040fe20003f24070 */
[----:B------:R-:W-:Y:S01]  /*3f60*/  @!P3 IMAD.MOV R143, RZ, RZ, -R143 ;  /* 0x000000ffff8fb224 */ /* 0x000fe200078e0a8f */
[----:B------:R-:W-:Y:S01]  /*3f70*/  ISETP.GT.U32.AND P3, PT, R0, R225, PT ;  /* 0x000000e10000720c */ /* 0x000fe20003f64070 */
[----:B------:R-:W-:-:S02]  /*3f80*/  IMAD.MOV R8, RZ, RZ, -R6 ;  /* 0x000000ffff087224 */ /* 0x000fc400078e0a06 */
[----:B------:R-:W-:-:S04]  /*3f90*/  IMAD.HI.U32 R6, R4, R227, RZ ;  /* 0x000000e304067227 */ /* 0x000fc800078e00ff */
[----:B------:R-:W-:Y:S02]  /*3fa0*/  IMAD.MOV R6, RZ, RZ, -R6 ;  /* 0x000000ffff067224 */ /* 0x000fe400078e0a06 */
[--C-:B------:R-:W-:Y:S02]  /*3fb0*/  @!P2 IMAD.IADD R123, R123, 0x1, -R0.reuse ;  /* 0x000000017b7ba824 */ /* 0x100fe400078e0a00 */
[C---:B------:R-:W-:Y:S02]  /*3fc0*/  IMAD R227, R0.reuse, R6, R227 ;  /* 0x0000000600e37224 */ /* 0x040fe400078e02e3 */
[--C-:B------:R-:W-:Y:S02]  /*3fd0*/  @!P1 IMAD.IADD R223, R223, 0x1, -R0.reuse ;  /* 0x00000001dfdf9824 */ /* 0x100fe400078e0a00 */
[----:B------:R-:W-:Y:S01]  /*3fe0*/  @!P3 IMAD.IADD R225, R225, 0x1, -R0 ;  /* 0x00000001e1e1b824 */ /* 0x000fe200078e0a00 */
[C---:B------:R-:W-:Y:S01]  /*3ff0*/  ISETP.GT.U32.AND P2, PT, R0.reuse, R227, PT ;  /* 0x000000e30000720c */ /* 0x040fe20003f44070 */
[C---:B------:R-:W-:Y:S01]  /*4000*/  IMAD R145, R0.reuse, R8, R145 ;  /* 0x0000000800917224 */ /* 0x040fe200078e0291 */
[----:B------:R-:W-:Y:S01]  /*4010*/  ISETP.GT.U32.AND P1, PT, R0, R223, PT ;  /* 0x000000df0000720c */ /* 0x000fe20003f24070 */
[----:B------:R-:W-:Y:S01]  /*4020*/  IMAD.HI.U32 R6, R4, R125, RZ ;  /* 0x0000007d04067227 */ /* 0x000fe200078e00ff */
[----:B------:R-:W-:-:S03]  /*4030*/  ISETP.GT.U32.AND P3, PT, R0, R225, PT ;  /* 0x000000e10000720c */ /* 0x000fc60003f64070 */
[----:B------:R-:W-:-:S04]  /*4040*/  IMAD.HI.U32 R8, R4, R147, RZ ;  /* 0x0000009304087227 */ /* 0x000fc800078e00ff */
[----:B------:R-:W-:Y:S02]  /*4050*/  IMAD.MOV R6, RZ, RZ, -R6 ;  /* 0x000000ffff067224 */ /* 0x000fe400078e0a06 */
[----:B------:R-:W-:Y:S02]  /*4060*/  @!P2 IMAD.IADD R227, R227, 0x1, -R0 ;  /* 0x00000001e3e3a824 */ /* 0x000fe400078e0a00 */
[----:B------:R-:W-:Y:S02]  /*4070*/  IMAD.MOV R8, RZ, RZ, -R8 ;  /* 0x000000ffff087224 */ /* 0x000fe400078e0a08 */
[--C-:B------:R-:W-:Y:S01]  /*4080*/  @!P1 IMAD.IADD R223, R223, 0x1, -R0.reuse ;  /* 0x00000001dfdf9824 */ /* 0x100fe200078e0a00 */
[C---:B------:R-:W-:Y:S01]  /*4090*/  ISETP.GT.U32.AND P1, PT, R0.reuse, R145, PT ;  /* 0x000000910000720c */ /* 0x040fe20003f24070 */
[C---:B------:R-:W-:Y:S01]  /*40a0*/  IMAD R125, R0.reuse, R6, R125 ;  /* 0x00000006007d7224 */ /* 0x040fe200078e027d */
[----:B------:R-:W-:Y:S01]  /*40b0*/  ISETP.GT.U32.AND P2, PT, R0, R227, PT ;  /* 0x000000e30000720c */ /* 0x000fe20003f44070 */
[----:B------:R-:W-:-:S02]  /*40c0*/  @!P3 IMAD.IADD R225, R225, 0x1, -R0 ;  /* 0x00000001e1e1b824 */ /* 0x000fc400078e0a00 */
[C---:B------:R-:W-:Y:S01]  /*40d0*/  IMAD R147, R0.reuse, R8, R147 ;  /* 0x0000000800937224 */ /* 0x040fe200078e0293 */
[----:B------:R-:W-:Y:S01]  /*40e0*/  ISETP.GT.U32.AND P3, PT, R0, R125, PT ;  /* 0x0000007d0000720c */ /* 0x000fe20003f64070 */
[----:B------:R-:W-:-:S04]  /*40f0*/  IMAD.HI.U32 R6, R4, R229, RZ ;  /* 0x000000e504067227 */ /* 0x000fc800078e00ff */
[----:B------:R-:W-:Y:S01]  /*4100*/  @!P6 IMAD.MOV R225, RZ, RZ, -R225 ;  /* 0x000000ffffe1e224 */ /* 0x000fe200078e0ae1 */
[----:B------:R-:W-:Y:S01]  /*4110*/  ISETP.GT.U32.AND P6, PT, R0, R147, PT ;  /* 0x000000930000720c */ /* 0x000fe20003fc4070 */
[----:B------:R-:W-:Y:S02]  /*4120*/  IMAD.MOV R6, RZ, RZ, -R6 ;  /* 0x000000ffff067224 */ /* 0x000fe400078e0a06 */
[--C-:B------:R-:W-:Y:S01]  /*4130*/  @!P1 IMAD.IADD R145, R145, 0x1, -R0.reuse ;  /* 0x0000000191919824 */ /* 0x100fe200078e0a00 */
[----:B------:R-:W-:Y:S01]  /*4140*/  ISETP.GE.AND P1, PT, R10, RZ, PT ;  /* 0x000000ff0a00720c */ /* 0x000fe20003f26270 */
[----:B------:R-:W-:Y:S01]  /*4150*/  IMAD R229, R0, R6, R229 ;  /* 0x0000000600e57224 */ /* 0x000fe200078e02e5 */
[----:B------:R-:W-:Y:S01]  /*4160*/  IADD3 R10, R2, 0xb4, RZ ;  /* 0x000000b4020a7810 */ /* 0x000fe20007ffe0ff */
[----:B------:R-:W-:Y:S01]  /*4170*/  @!P5 IMAD.MOV R123, RZ, RZ, -R123 ;  /* 0x000000ffff7bd224 */ /* 0x000fe200078e0a7b */
[----:B------:R-:W-:Y:S01]  /*4180*/  ISETP.GE.AND P5, PT, R12, RZ, PT ;  /* 0x000000ff0c00720c */ /* 0x000fe20003fa6270 */
[--C-:B------:R-:W-:Y:S01]  /*4190*/  @!P2 IMAD.IADD R227, R227, 0x1, -R0.reuse ;  /* 0x00000001e3e3a824 */ /* 0x100fe200078e0a00 */
[----:B------:R-:W-:Y:S01]  /*41a0*/  IADD3 R12, R2, 0xb0, RZ ;  /* 0x000000b0020c7810 */ /* 0x000fe20007ffe0ff */
[--C-:B------:R-:W-:Y:S01]  /*41b0*/  @!P3 IMAD.IADD R125, R125, 0x1, -R0.reuse ;  /* 0x000000017d7db824 */ /* 0x100fe200078e0a00 */
[C---:B------:R-:W-:Y:S01]  /*41c0*/  ISETP.GT.U32.AND P2, PT, R0.reuse, R229, PT ;  /* 0x000000e50000720c */ /* 0x040fe20003f44070 */
[----:B------:R-:W-:Y:S01]  /*41d0*/  @!P6 IMAD.IADD R147, R147, 0x1, -R0 ;  /* 0x000000019393e824 */ /* 0x000fe200078e0a00 */
[----:B------:R-:W-:Y:S01]  /*41e0*/  IABS R149, R12 ;  /* 0x0000000c00957213 */ /* 0x000fe20000000000 */
[----:B------:R-:W-:Y:S01]  /*41f0*/  @!P4 IMAD.MOV R223, RZ, RZ, -R223 ;  /* 0x000000ffffdfc224 */ /* 0x000fe200078e0adf */
[C---:B------:R-:W-:Y:S01]  /*4200*/  ISETP.GT.U32.AND P3, PT, R0.reuse, R125, PT ;  /* 0x0000007d0000720c */ /* 0x040fe20003f64070 */
[----:B------:R-:W-:Y:S01]  /*4210*/  @!P1 IMAD.MOV R227, RZ, RZ, -R227 ;  /* 0x000000ffffe39224 */ /* 0x000fe200078e0ae3 */
[----:B------:R-:W-:Y:S01]  /*4220*/  ISETP.GT.U32.AND P6, PT, R0, R147, PT ;  /* 0x000000930000720c */ /* 0x000fe20003fc4070 */
[----:B------:R-:W-:Y:S01]  /*4230*/  IMAD.HI.U32 R8, R4, R149, RZ ;  /* 0x0000009504087227 */ /* 0x000fe200078e00ff */
[----:B------:R-:W-:-:S02]  /*4240*/  IABS R231, R10 ;  /* 0x0000000a00e77213 */ /* 0x000fc40000000000 */
[----:B------:R-:W-:Y:S01]  /*4250*/  ISETP.GT.U32.AND P4, PT, R0, R145, PT ;  /* 0x000000910000720c */ /* 0x000fe20003f84070 */
[----:B------:R-:W-:Y:S01]  /*4260*/  IMAD.MOV R8, RZ, RZ, -R8 ;  /* 0x000000ffff087224 */ /* 0x000fe200078e0a08 */
[----:B------:R-:W-:Y:S01]  /*4270*/  ISETP.GE.AND P1, PT, R10, RZ, PT ;  /* 0x000000ff0a00720c */ /* 0x000fe20003f26270 */
[----:B------:R-:W-:Y:S01]  /*4280*/  @!P2 IMAD.IADD R229, R229, 0x1, -R0 ;  /* 0x00000001e5e5a824 */ /* 0x000fe200078e0a00 */
[----:B------:R-:W-:Y:S01]  /*4290*/  IADD3 R10, R2, 0xac, RZ ;  /* 0x000000ac020a7810 */ /* 0x000fe20007ffe0ff */
[----:B------:R-:W-:-:S03]  /*42a0*/  IMAD.HI.U32 R6, R4, R231, RZ ;  /* 0x000000e704067227 */ /* 0x000fc600078e00ff */
[C---:B------:R-:W-:Y:S01]  /*42b0*/  ISETP.GT.U32.AND P2, PT, R0.reuse, R229, PT ;  /* 0x000000e50000720c */ /* 0x040fe20003f44070 */
[----:B------:R-:W-:Y:S01]  /*42c0*/  IMAD R149, R0, R8, R149 ;  /* 0x0000000800957224 */ /* 0x000fe200078e0295 */
[----:B------:R-:W-:Y:S01]  /*42d0*/  IABS R233, R10 ;  /* 0x0000000a00e97213 */ /* 0x000fe20000000000 */
[----:B------:R-:W-:Y:S02]  /*42e0*/  IMAD.MOV R6, RZ, RZ, -R6 ;  /* 0x000000ffff067224 */ /* 0x000fe400078e0a06 */
        /* <DEDUP_REMOVED lines=10> */
[----:B------:R-:W-:Y:S01]  /*4390*/  IMAD.MOV R6, RZ, RZ, -R6 ;  /* 0x000000ffff067224 */ /* 0x000fe200078e0a06 */
[----:B------:R-:W-:Y:S01]  /*43a0*/  IADD3 R14, R2, 0xa4, RZ ;  /* 0x000000a4020e7810 */ /* 0x000fe20007ffe0ff */
[----:B------:R-:W-:Y:S01]  /*43b0*/  @!P2 IMAD.IADD R229, R229, 0x1, -R0 ;  /* 0x00000001e5e5a824 */ /* 0x000fe200078e0a00 */
[----:B------:R-:W-:Y:S01]  /*43c0*/  @!P0 IADD3 R145, -R145, RZ, RZ ;  /* 0x000000ff91918210 */ /* 0x000fe20007ffe1ff */
[----:B------:R-:W-:Y:S01]  /*43d0*/  IMAD R233, R0, R6, R233 ;  /* 0x0000000600e97224 */ /* 0x000fe200078e02e9 */
[----:B------:R-:W-:Y:S01]  /*43e0*/  ISETP.GE.AND P0, PT, R16, RZ, PT ;  /* 0x000000ff1000720c */ /* 0x000fe20003f06270 */
[----:B------:R-:W-:Y:S01]  /*43f0*/  IMAD.HI.U32 R6, R4, R151, RZ ;  /* 0x0000009704067227 */ /* 0x000fe200078e00ff */
[----:B------:R-:W-:-:S02]  /*4400*/  IADD3 R16, R2, 0xa0, RZ ;  /* 0x000000a002107810 */ /* 0x000fc40007ffe0ff */
[C---:B------:R-:W-:Y:S01]  /*4410*/  ISETP.GT.U32.AND P2, PT, R0.reuse, R231, PT ;  /* 0x000000e70000720c */ /* 0x040fe20003f44070 */
[----:B------:R-:W-:Y:S01]  /*4420*/  @!P6 IMAD.IADD R149, R149, 0x1, -R0 ;  /* 0x000000019595e824 */ /* 0x000fe200078e0a00 */
[----:B------:R-:W-:Y:S01]  /*4430*/  IABS R153, R16 ;  /* 0x0000001000997213 */ /* 0x000fe20000000000 */
[----:B------:R-:W-:Y:S01]  /*4440*/  IMAD.MOV R6, RZ, RZ, -R6 ;  /* 0x000000ffff067224 */ /* 0x000fe200078e0a06 */
[----:B------:R-:W-:Y:S01]  /*4450*/  IABS R235, R14 ;  /* 0x0000000e00eb7213 */ /* 0x000fe20000000000 */
[----:B------:R-:W-:Y:S01]  /*4460*/  @!P4 IMAD.MOV R229, RZ, RZ, -R229 ;  /* 0x000000ffffe5c224 */ /* 0x000fe200078e0ae5 */
[C---:B------:R-:W-:Y:S01]  /*4470*/  ISETP.GT.U32.AND P4, PT, R0.reuse, R149, PT ;  /* 0x000000950000720c */ /* 0x040fe20003f84070 */
[----:B------:R-:W-:Y:S02]  /*4480*/  IMAD R151, R0, R6, R151 ;  /* 0x0000000600977224 */ /* 0x000fe400078e0297 */
[----:B------:R-:W-:-:S04]  /*4490*/  IMAD.HI.U32 R6, R4, R153, RZ ;  /* 0x0000009904067227 */ /* 0x000fc800078e00ff */
[----:B------:R-:W-:Y:S01]  /*44a0*/  @!P2 IMAD.IADD R231, R231, 0x1, -R0 ;  /* 0x00000001e7e7a824 */ /* 0x000fe200078e0a00 */
[----:B------:R-:W-:Y:S01]  /*44b0*/  ISETP.GT.U32.AND P2, PT, R0, R233, PT ;  /* 0x000000e90000720c */ /* 0x000fe20003f44070 */
[----:B------:R-:W-:Y:S02]  /*44c0*/  IMAD.MOV R6, RZ, RZ, -R6 ;  /* 0x000000ffff067224 */ /* 0x000fe400078e0a06 */
[----:B------:R-:W-:Y:S01]  /*44d0*/  IMAD.HI.U32 R8, R4, R235, RZ ;  /* 0x000000eb04087227 */ /* 0x000fe200078e00ff */
[----:B------:R-:W-:-:S03]  /*44e0*/  ISETP.GT.U32.AND P6, PT, R0, R231, PT ;  /* 0x000000e70000720c */ /* 0x000fc60003fc4070 */
[C---:B------:R-:W-:Y:S02]  /*44f0*/  IMAD R153, R0.reuse, R6, R153 ;  /* 0x0000000600997224 */ /* 0x040fe400078e0299 */
[----:B------:R-:W-:Y:S02]  /*4500*/  @!P4 IMAD.IADD R149, R149, 0x1, -R0 ;  /* 0x000000019595c824 */ /* 0x000fe400078e0a00 */
[----:B------:R-:W-:Y:S01]  /*4510*/  IMAD.MOV R8, RZ, RZ, -R8 ;  /* 0x000000ffff087224 */ /* 0x000fe200078e0a08 */
[C---:B------:R-:W-:Y:S01]  /*4520*/  ISETP.GT.U32.AND P4, PT, R0.reuse, R153, PT ;  /* 0x000000990000720c */ /* 0x040fe20003f84070 */
[--C-:B------:R-:W-:Y:S02]  /*4530*/  @!P2 IMAD.IADD R233, R233, 0x1, -R0.reuse ;  /* 0x00000001e9e9a824 */ /* 0x100fe400078e0a00 */
[----:B------:R-:W-:Y:S02]  /*4540*/  IMAD R235, R0, R8, R235 ;  /* 0x0000000800eb7224 */ /* 0x000fe400078e02eb */
[----:B------:R-:W-:Y:S01]  /*4550*/  @!P5 IMAD.MOV R125, RZ, RZ, -R125 ;  /* 0x000000ffff7dd224 */ /* 0x000fe200078e0a7d */
[----:B------:R-:W-:Y:S01]  /*4560*/  ISETP.GE.AND P5, PT, R10, RZ, PT ;  /* 0x000000ff0a00720c */ /* 0x000fe20003fa6270 */
[----:B------:R-:W-:Y:S01]  /*4570*/  @!P6 IMAD.IADD R231, R231, 0x1, -R0 ;  /* 0x00000001e7e7e824 */ /* 0x000fe200078e0a00 */
[C---:B------:R-:W-:Y:S01]  /*4580*/  ISETP.GT.U32.AND P2, PT, R0.reuse, R233, PT ;  /* 0x000000e90000720c */ /* 0x040fe20003f44070 */
[----:B------:R-:W-:Y:S01]  /*4590*/  @!P0 IMAD.MOV R147, RZ, RZ, -R147 ;  /* 0x000000ffff938224 */ /* 0x000fe200078e0a93 */
[----:B------:R-:W-:Y:S01]  /*45a0*/  ISETP.GT.U32.AND P6, PT, R0, R151, PT ;  /* 0x000000970000720c */ /* 0x000fe20003fc4070 */
[----:B------:R-:W-:Y:S01]  /*45b0*/  IMAD.HI.U32 R6, R4, R237, RZ ;  /* 0x000000ed04067227 */ /* 0x000fe200078e00ff */
[----:B------:R-:W-:-:S02]  /*45c0*/  ISETP.GT.U32.AND P0, PT, R0, R235, PT ;  /* 0x000000eb0000720c */ /* 0x000fc40003f04070 */
[----:B------:R-:W-:Y:S01]  /*45d0*/  IADD3 R10, R2, 0x98, RZ ;  /* 0x00000098020a7810 */ /* 0x000fe20007ffe0ff */
[----:B------:R-:W-:Y:S02]  /*45e0*/  @!P4 IMAD.IADD R153, R153, 0x1, -R0 ;  /* 0x000000019999c824 */ /* 0x000fe400078e0a00 */
[----:B------:R-:W-:Y:S01]  /*45f0*/  IMAD.MOV R6, RZ, RZ, -R6 ;  /* 0x000000ffff067224 */ /* 0x000fe200078e0a06 */
[----:B------:R-:W-:Y:S01]  /*4600*/  IABS R155, R10 ;  /* 0x0000000a009b7213 */ /* 0x000fe20000000000 */
[----:B------:R-:W-:Y:S01]  /*4610*/  @!P1 IMAD.MOV R231, RZ, RZ, -R231 ;  /* 0x000000ffffe79224 */ /* 0x000fe200078e0ae7 */
[C---:B------:R-:W-:Y:S01]  /*4620*/  ISETP.GT.U32.AND P4, PT, R0.reuse, R153, PT ;  /* 0x000000990000720c */ /* 0x040fe20003f84070 */
[----:B------:R-:W-:Y:S01]  /*4630*/  IMAD R237, R0, R6, R237 ;  /* 0x0000000600ed7224 */ /* 0x000fe200078e02ed */
[----:B------:R-:W-:Y:S01]  /*4640*/  ISETP.GE.AND P1, PT, R12, RZ, PT ;  /* 0x000000ff0c00720c */ /* 0x000fe20003f26270 */
[----:B------:R-:W-:Y:S01]  /*4650*/  IMAD.HI.U32 R6, R4, R155, RZ ;  /* 0x0000009b04067227 */ /* 0x000fe200078e00ff */
[----:B------:R-:W-:-:S03]  /*4660*/  IADD3 R12, R2, 0x94, RZ ;  /* 0x00000094020c7810 */ /* 0x000fc60007ffe0ff */
[--C-:B------:R-:W-:Y:S01]  /*4670*/  @!P2 IMAD.IADD R233, R233, 0x1, -R0.reuse ;  /* 0x00000001e9e9a824 */ /* 0x100fe200078e0a00 */
[----:B------:R-:W-:Y:S01]  /*4680*/  IABS R239, R12 ;  /* 0x0000000c00ef7213 */ /* 0x000fe20000000000 */
[--C-:B------:R-:W-:Y:S01]  /*4690*/  @!P6 IMAD.IADD R151, R151, 0x1, -R0.reuse ;  /* 0x000000019797e824 */ /* 0x100fe200078e0a00 */
[----:B------:R-:W-:Y:S01]  /*46a0*/  ISETP.GE.AND P2, PT, R14, RZ, PT ;  /* 0x000000ff0e00720c */ /* 0x000fe20003f46270 */
[----:B------:R-:W-:Y:S01]  /*46b0*/  @!P0 IMAD.IADD R235, R235, 0x1, -R0 ;  /* 0x00000001ebeb8824 */ /* 0x000fe200078e0a00 */
[----:B------:R-:W-:Y:S01]  /*46c0*/  IADD3 R14, R2, 0x90, RZ ;  /* 0x00000090020e7810 */ /* 0x000fe20007ffe0ff */
[----:B------:R-:W-:Y:S01]  /*46d0*/  IMAD.MOV R8, RZ, RZ, -R6 ;  /* 0x000000ffff087224 */ /* 0x000fe200078e0a06 */
[C---:B------:R-:W-:Y:S01]  /*46e0*/  ISETP.GT.U32.AND P0, PT, R0.reuse, R151, PT ;  /* 0x000000970000720c */ /* 0x040fe20003f04070 */
[----:B------:R-:W-:Y:S01]  /*46f0*/  @!P3 IMAD.MOV R149, RZ, RZ, -R149 ;  /* 0x000000ffff95b224 */ /* 0x000fe200078e0a95 */
[C---:B------:R-:W-:Y:S01]  /*4700*/  ISETP.GT.U32.AND P3, PT, R0.reuse, R235, PT ;  /* 0x000000eb0000720c */ /* 0x040fe20003f64070 */
[----:B------:R-:W-:Y:S01]  /*4710*/  @!P5 IMAD.MOV R233, RZ, RZ, -R233 ;  /* 0x000000ffffe9d224 */ /* 0x000fe200078e0ae9 */
[C---:B------:R-:W-:Y:S01]  /*4720*/  ISETP.GT.U32.AND P5, PT, R0.reuse, R237, PT ;  /* 0x000000ed0000720c */ /* 0x040fe20003fa4070 */
[----:B------:R-:W-:Y:S01]  /*4730*/  IMAD R155, R0, R8, R155 ;  /* 0x00000008009b7224 */ /* 0x000fe200078e029b */
[----:B------:R-:W-:Y:S01]  /*4740*/  IABS R157, R14 ;  /* 0x0000000e009d7213 */ /* 0x000fe20000000000 */
[----:B------:R-:W-:Y:S01]  /*4750*/  @!P4 IMAD.IADD R153, R153, 0x1, -R0 ;  /* 0x000000019999c824 */ /* 0x000fe200078e0a00 */
[----:B------:R-:W-:Y:S01]  /*4760*/  ISETP.GE.AND P6, PT, R16, RZ, PT ;  /* 0x000000ff1000720c */ /* 0x000fe20003fc6270 */
[----:B------:R-:W-:Y:S01]  /*4770*/  IMAD.HI.U32 R6, R4, R239, RZ ;  /* 0x000000ef04067227 */ /* 0x000fe200078e00ff */
[----:B------:R-:W-:-:S02]  /*4780*/  ISETP.GT.U32.AND P4, PT, R0, R155, PT ;  /* 0x0000009b0000720c */ /* 0x000fc40003f84070 */
[----:B------:R-:W-:Y:S01]  /*4790*/  IADD3 R16, R2, 0x84, RZ ;  /* 0x0000008402107810 */ /* 0x000fe20007ffe0ff */
[----:B------:R-:W-:Y:S02]  /*47a0*/  IMAD.MOV R6, RZ, RZ, -R6 ;  /* 0x000000ffff067224 */ /* 0x000fe400078e0a06 */
[--C-:B------:R-:W-:Y:S01]  /*47b0*/  @!P0 IMAD.IADD R151, R151, 0x1, -R0.reuse ;  /* 0x0000000197978824 */ /* 0x100fe200078e0a00 */
[----:B------:R-:W-:Y:S01]  /*47c0*/  ISETP.GE.AND P0, PT, R18, RZ, PT ;  /* 0x000000ff1200720c */ /* 0x000fe20003f06270 */
[--C-:B------:R-:W-:Y:S01]  /*47d0*/  @!P3 IMAD.IADD R235, R235, 0x1, -R0.reuse ;  /* 0x00000001ebebb824 */ /* 0x100fe200078e0a00 */
[----:B------:R-:W-:Y:S01]  /*47e0*/  ISETP.GE.AND P3, PT, R10, RZ, PT ;  /* 0x000000ff0a00720c */ /* 0x000fe20003f66270 */
[--C-:B------:R-:W-:Y:S01]  /*47f0*/  @!P5 IMAD.IADD R237, R237, 0x1, -R0.reuse ;  /* 0x00000001ededd824 */ /* 0x100fe200078e0a00 */
[----:B------:R-:W-:Y:S01]  /*4800*/  IADD3 R10, R2, 0x8c, RZ ;  /* 0x0000008c020a7810 */ /* 0x000fe20007ffe0ff */
[----:B------:R-:W-:Y:S01]  /*4810*/  IMAD R239, R0, R6, R239 ;  /* 0x0000000600ef7224 */ /* 0x000fe200078e02ef */
[----:B------:R-:W-:Y:S01]  /*4820*/  ISETP.GE.AND P5, PT, R12, RZ, PT ;  /* 0x000000ff0c00720c */ /* 0x000fe20003fa6270 */
[----:B------:R-:W-:Y:S01]  /*4830*/  @!P4 IMAD.IADD R155, R155, 0x1, -R0 ;  /* 0x000000019b9bc824 */ /* 0x000fe200078e0a00 */
[----:B------:R-:W-:Y:S01]  /*4840*/  IADD3 R12, R2, 0x88, RZ ;  /* 0x00000088020c7810 */ /* 0x000fe20007ffe0ff */
[----:B------:R-:W-:Y:S01]  /*4850*/  @!P1 IMAD.MOV R151, RZ, RZ, -R151 ;  /* 0x000000ffff979224 */ /* 0x000fe200078e0a97 */
[C---:B------:R-:W-:Y:S01]  /*4860*/  ISETP.GT.U32.AND P1, PT, R0.reuse, R237, PT ;  /* 0x000000ed0000720c */ /* 0x040fe20003f24070 */
[----:B------:R-:W-:Y:S01]  /*4870*/  @!P2 IMAD.MOV R235, RZ, RZ, -R235 ;  /* 0x000000ffffeba224 */ /* 0x000fe200078e0aeb */
[----:B------:R-:W-:Y:S01]  /*4880*/  ISETP.GT.U32.AND P2, PT, R0, R239, PT ;  /* 0x000000ef0000720c */ /* 0x000fe20003f44070 */
[----:B------:R-:W-:Y:S01]  /*4890*/  IMAD.HI.U32 R6, R4, R157, RZ ;  /* 0x0000009d04067227 */ /* 0x000fe200078e00ff */
[----:B------:R-:W-:-:S02]  /*48a0*/  ISETP.GT.U32.AND P4, PT, R0, R155, PT ;  /* 0x0000009b0000720c */ /* 0x000fc40003f84070 */
[----:B------:R-:W-:Y:S01]  /*48b0*/  IABS R241, R10 ;  /* 0x0000000a00f17213 */ /* 0x000fe20000000000 */
[----:B------:R-:W-:Y:S01]  /*48c0*/  IMAD.MOV R6, RZ, RZ, -R6 ;  /* 0x000000ffff067224 */ /* 0x000fe200078e0a06 */
[----:B------:R-:W-:Y:S01]  /*48d0*/  IABS R171, R12 ;  /* 0x0000000c00ab7213 */ /* 0x000fe20000000000 */
[----:B------:R-:W-:Y:S01]  /*48e0*/  @!P6 IMAD.MOV R153, RZ, RZ, -R153 ;  /* 0x000000ffff99e224 */ /* 0x000fe200078e0a99 */
[----:B------:R-:W-:Y:S01]  /*48f0*/  IABS R243, R16 ;  /* 0x0000001000f37213 */ /* 0x000fe20000000000 */
[----:B------:R-:W-:Y:S01]  /*4900*/  IMAD R157, R0, R6, R157 ;  /* 0x00000006009d7224 */ /* 0x000fe200078e029d */
[----:B------:R-:W-:Y:S01]  /*4910*/  ISETP.GE.AND P6, PT, R14, RZ, PT ;  /* 0x000000ff0e00720c */ /* 0x000fe20003fc6270 */
[--C-:B------:R-:W-:Y:S01]  /*4920*/  @!P1 IMAD.IADD R237, R237, 0x1, -R0.reuse ;  /* 0x00000001eded9824 */ /* 0x100fe200078e0a00 */
[----:B------:R-:W-:Y:S01]  /*4930*/  IADD3 R14, R2, 0x80, RZ ;  /* 0x00000080020e7810 */ /* 0x000fe20007ffe0ff */
[----:B------:R-:W-:Y:S01]  /*4940*/  @!P2 IMAD.IADD R239, R239, 0x1, -R0 ;  /* 0x00000001efefa824 */ /* 0x000fe200078e0a00 */
[----:B------:R-:W-:Y:S01]  /*4950*/  ISETP.GT.U32.AND P1, PT, R0, R157, PT ;  /* 0x0000009d0000720c */ /* 0x000fe20003f24070 */
[----:B------:R-:W-:Y:S01]  /*4960*/  IMAD.HI.U32 R6, R4, R241, RZ ;  /* 0x000000f104067227 */ /* 0x000fe200078e00ff */
[----:B------:R-:W-:-:S02]  /*4970*/  IABS R245, R14 ;  /* 0x0000000e00f57213 */ /* 0x000fc40000000000 */
[----:B------:R-:W-:Y:S01]  /*4980*/  ISETP.GT.U32.AND P2, PT, R0, R239, PT ;  /* 0x000000ef0000720c */ /* 0x000fe20003f44070 */
[----:B------:R-:W-:Y:S01]  /*4990*/  @!P4 IMAD.IADD R155, R155, 0x1, -R0 ;  /* 0x000000019b9bc824 */ /* 0x000fe200078e0a00 */
[----:B------:R-:W-:Y:S01]  /*49a0*/  ISETP.GE.AND P4, PT, R10, RZ, PT ;  /* 0x000000ff0a00720c */ /* 0x000fe20003f86270 */
[----:B------:R-:W-:Y:S01]  /*49b0*/  IMAD.HI.U32 R8, R4, R171, RZ ;  /* 0x000000ab04087227 */ /* 0x000fe200078e00ff */
[----:B------:R-:W-:-:S03]  /*49c0*/  IADD3 R18, R2, 0x44, RZ ;  /* 0x0000004402127810 */ /* 0x000fc60007ffe0ff */
[----:B------:R-:W-:Y:S01]  /*49d0*/  IMAD.MOV R10, RZ, RZ, -R6 ;  /* 0x000000ffff0a7224 */ /* 0x000fe200078e0a06 */
[----:B------:R-:W-:Y:S01]  /*49e0*/  IABS R53, R18 ;  /* 0x0000001200357213 */ /* 0x000fe20000000000 */
[----:B------:R-:W-:-:S04]  /*49f0*/  IMAD.HI.U32 R6, R4, R243, RZ ;  /* 0x000000f304067227 */ /* 0x000fc800078e00ff */
[----:B------:R-:W-:Y:S02]  /*4a00*/  IMAD.MOV R8, RZ, RZ, -R8 ;  /* 0x000000ffff087224 */ /* 0x000fe400078e0a08 */
[----:B------:R-:W-:Y:S01]  /*4a10*/  IMAD R241, R0, R10, R241 ;  /* 0x0000000a00f17224 */ /* 0x000fe200078e02f1 */
[----:B------:R-:W-:Y:S01]  /*4a20*/  IADD3 R10, R2, 0x78, RZ ;  /* 0x00000078020a7810 */ /* 0x000fe20007ffe0ff */
[----:B------:R-:W-:Y:S02]  /*4a30*/  IMAD.MOV R6, RZ, RZ, -R6 ;  /* 0x000000ffff067224 */ /* 0x000fe400078e0a06 */
[----:B------:R-:W-:Y:S01]  /*4a40*/  IMAD R171, R0, R8, R171 ;  /* 0x0000000800ab7224 */ /* 0x000fe200078e02ab */
[----:B------:R-:W-:Y:S01]  /*4a50*/  IADD3 R8, R2, 0x7c, RZ ;  /* 0x0000007c02087810 */ /* 0x000fe20007ffe0ff */
[--C-:B------:R-:W-:Y:S01]  /*4a60*/  @!P1 IMAD.IADD R157, R157, 0x1, -R0.reuse ;  /* 0x000000019d9d9824 */ /* 0x100fe200078e0a00 */
[C---:B------:R-:W-:Y:S01]  /*4a70*/  ISETP.GT.U32.AND P1, PT, R0.reuse, R241, PT ;  /* 0x000000f10000720c */ /* 0x040fe20003f24070 */
[C---:B------:R-:W-:Y:S01]  /*4a80*/  IMAD R243, R0.reuse, R6, R243 ;  /* 0x0000000600f37224 */ /* 0x040fe200078e02f3 */
[----:B------:R-:W-:Y:S01]  /*4a90*/  IABS R247, R8 ;  /* 0x0000000800f77213 */ /* 0x000fe20000000000 */
[----:B------:R-:W-:Y:S01]  /*4aa0*/  @!P0 IMAD.MOV R237, RZ, RZ, -R237 ;  /* 0x000000ffffed8224 */ /* 0x000fe200078e0aed */
[C---:B------:R-:W-:Y:S01]  /*4ab0*/  ISETP.GT.U32.AND P0, PT, R0.reuse, R157, PT ;  /* 0x0000009d0000720c */ /* 0x040fe20003f04070 */
[----:B------:R-:W-:Y:S01]  /*4ac0*/  @!P2 IMAD.IADD R239, R239, 0x1, -R0 ;  /* 0x00000001efefa824 */ /* 0x000fe200078e0a00 */
[----:B------:R-:W-:Y:S01]  /*4ad0*/  ISETP.GT.U32.AND P2, PT, R0, R171, PT ;  /* 0x000000ab0000720c */ /* 0x000fe20003f44070 */
[----:B------:R-:W-:Y:S01]  /*4ae0*/  IMAD.HI.U32 R6, R4, R245, RZ ;  /* 0x000000f504067227 */ /* 0x000fe200078e00ff */
[----:B------:R-:W-:-:S03]  /*4af0*/  IABS R249, R10 ;  /* 0x0000000a00f97213 */ /* 0x000fc60000000000 */
[----:B------:R-:W-:Y:S01]  /*4b00*/  @!P5 IMAD.MOV R239, RZ, RZ, -R239 ;  /* 0x000000ffffefd224 */ /* 0x000fe200078e0aef */
[----:B------:R-:W-:Y:S01]  /*4b10*/  ISETP.GT.U32.AND P5, PT, R0, R243, PT ;  /* 0x000000f30000720c */ /* 0x000fe20003fa4070 */
[----:B------:R-:W-:Y:S01]  /*4b20*/  @!P1 IMAD.IADD R241, R241, 0x1, -R0 ;  /* 0x00000001f1f19824 */ /* 0x000fe200078e0a00 */
[----:B------:R-:W-:Y:S01]  /*4b30*/  ISETP.GE.AND P1, PT, R14, RZ, PT ;  /* 0x000000ff0e00720c */ /* 0x000fe20003f26270 */
[----:B------:R-:W-:Y:S01]  /*4b40*/  IMAD.MOV R6, RZ, RZ, -R6 ;  /* 0x000000ffff067224 */ /* 0x000fe200078e0a06 */
[----:B------:R-:W-:Y:S01]  /*4b50*/  IADD3 R14, R2, 0x70, RZ ;  /* 0x00000070020e7810 */ /* 0x000fe20007ffe0ff */
[--C-:B------:R-:W-:Y:S01]  /*4b60*/  @!P0 IMAD.IADD R157, R157, 0x1, -R0.reuse ;  /* 0x000000019d9d8824 */ /* 0x100fe200078e0a00 */
[----:B------:R-:W-:Y:S01]  /*4b70*/  ISETP.GE.AND P0, PT, R16, RZ, PT ;  /* 0x000000ff1000720c */ /* 0x000fe20003f06270 */
[--C-:B------:R-:W-:Y:S01]  /*4b80*/  @!P2 IMAD.IADD R171, R171, 0x1, -R0.reuse ;  /* 0x00000001ababa824 */ /* 0x100fe200078e0a00 */
[C---:B------:R-:W-:Y:S01]  /*4b90*/  ISETP.GT.U32.AND P2, PT, R0.reuse, R241, PT ;  /* 0x000000f10000720c */ /* 0x040fe20003f44070 */
[----:B------:R-:W-:Y:S01]  /*4ba0*/  @!P6 IMAD.MOV R157, RZ, RZ, -R157 ;  /* 0x000000ffff9de224 */ /* 0x000fe200078e0a9d */
[----:B------:R-:W-:Y:S01]  /*4bb0*/  IABS R23, R14 ;  /* 0x0000000e00177213 */ /* 0x000fe20000000000 */
[C---:B------:R-:W-:Y:S01]  /*4bc0*/  IMAD R245, R0.reuse, R6, R245 ;  /* 0x0000000600f57224 */ /* 0x040fe200078e02f5 */
[----:B------:R-:W-:Y:S01]  /*4bd0*/  ISETP.GT.U32.AND P6, PT, R0, R171, PT ;  /* 0x000000ab0000720c */ /* 0x000fe20003fc4070 */
[----:B------:R-:W-:Y:S01]  /*4be0*/  @!P5 IMAD.IADD R243, R243, 0x1, -R0 ;  /* 0x00000001f3f3d824 */ /* 0x000fe200078e0a00 */
[----:B------:R-:W-:Y:S01]  /*4bf0*/  IADD3 R16, R2, 0x48, RZ ;  /* 0x0000004802107810 */ /* 0x000fe20007ffe0ff */
[----:B------:R-:W-:-:S03]  /*4c00*/  IMAD.HI.U32 R6, R4, R247, RZ ;  /* 0x000000f704067227 */ /* 0x000fc600078e00ff */
[C---:B------:R-:W-:Y:S01]  /*4c10*/  ISETP.GT.U32.AND P5, PT, R0.reuse, R243, PT ;  /* 0x000000f30000720c */ /* 0x040fe20003fa4070 */
[----:B------:R-:W-:Y:S01]  /*4c20*/  IMAD.MOV R6, RZ, RZ, -R6 ;  /* 0x000000ffff067224 */ /* 0x000fe200078e0a06 */
[----:B------:R-:W-:Y:S01]  /*4c30*/  IABS R161, R16 ;  /* 0x0000001000a17213 */ /* 0x000fe20000000000 */
[--C-:B------:R-:W-:Y:S01]  /*4c40*/  @!P2 IMAD.IADD R241, R241, 0x1, -R0.reuse ;  /* 0x00000001f1f1a824 */ /* 0x100fe200078e0a00 */
[C---:B------:R-:W-:Y:S01]  /*4c50*/  ISETP.GT.U32.AND P2, PT, R0.reuse, R245, PT ;  /* 0x000000f50000720c */ /* 0x040fe20003f44070 */
[----:B------:R-:W-:Y:S02]  /*4c60*/  IMAD R247, R0, R6, R247 ;  /* 0x0000000600f77224 */ /* 0x000fe400078e02f7 */
[----:B------:R-:W-:Y:S02]  /*4c70*/  @!P6 IMAD.IADD R171, R171, 0x1, -R0 ;  /* 0x00000001ababe824 */ /* 0x000fe400078e0a00 */
[----:B------:R-:W-:Y:S01]  /*4c80*/  IMAD.HI.U32 R6, R4, R249, RZ ;  /* 0x000000f904067227 */ /* 0x000fe200078e00ff */
[----:B------:R-:W-:-:S03]  /*4c90*/  ISETP.GT.U32.AND P6, PT, R0, R247, PT ;  /* 0x000000f70000720c */ /* 0x000fc60003fc4070 */
[----:B------:R-:W-:Y:S01]  /*4ca0*/  @!P5 IMAD.IADD R243, R243, 0x1, -R0 ;  /* 0x00000001f3f3d824 */ /* 0x000fe200078e0a00 */
[----:B------:R-:W-:Y:S01]  /*4cb0*/  ISETP.GE.AND P5, PT, R8, RZ, PT ;  /* 0x000000ff0800720c */ /* 0x000fe20003fa6270 */
[----:B------:R-:W-:Y:S02]  /*4cc0*/  IMAD.MOV R8, RZ, RZ, -R6 ;  /* 0x000000ffff087224 */ /* 0x000fe400078e0a06 */
[--C-:B------:R-:W-:Y:S01]  /*4cd0*/  @!P2 IMAD.IADD R245, R245, 0x1, -R0.reuse ;  /* 0x00000001f5f5a824 */ /* 0x100fe200078e0a00 */
[----:B------:R-:W-:Y:S01]  /*4ce0*/  ISETP.GE.AND P2, PT, R10, RZ, PT ;  /* 0x000000ff0a00720c */ /* 0x000fe20003f46270 */
[----:B------:R-:W-:Y:S01]  /*4cf0*/  IMAD R249, R0, R8, R249 ;  /* 0x0000000800f97224 */ /* 0x000fe200078e02f9 */
[----:B------:R-:W-:Y:S01]  /*4d00*/  IADD3 R10, R2, 0x68, RZ ;  /* 0x00000068020a7810 */ /* 0x000fe20007ffe0ff */
[----:B------:R-:W-:Y:S01]  /*4d10*/  @!P3 IMAD.MOV R155, RZ, RZ, -R155 ;  /* 0x000000ffff9bb224 */ /* 0x000fe200078e0a9b */
[----:B------:R-:W-:Y:S01]  /*4d20*/  ISETP.GE.AND P3, PT, R12, RZ, PT ;  /* 0x000000ff0c00720c */ /* 0x000fe20003f66270 */
[----:B------:R-:W-:Y:S01]  /*4d30*/  @!P6 IMAD.IADD R247, R247, 0x1, -R0 ;  /* 0x00000001f7f7e824 */ /* 0x000fe200078e0a00 */
[C---:B------:R-:W-:Y:S01]  /*4d40*/  ISETP.GT.U32.AND P6, PT, R0.reuse, R249, PT ;  /* 0x000000f90000720c */ /* 0x040fe20003fc4070 */
[----:B------:R-:W-:Y:S01]  /*4d50*/  @!P4 IMAD.MOV R241, RZ, RZ, -R241 ;  /* 0x000000fffff1c224 */ /* 0x000fe200078e0af1 */
[----:B------:R-:W-:Y:S01]  /*4d60*/  ISETP.GT.U32.AND P4, PT, R0, R245, PT ;  /* 0x000000f50000720c */ /* 0x000fe20003f84070 */
[----:B------:R-:W-:Y:S01]  /*4d70*/  IMAD.HI.U32 R8, R4, R23, RZ ;  /* 0x0000001704087227 */ /* 0x000fe200078e00ff */
[----:B------:R-:W-:-:S02]  /*4d80*/  IADD3 R12, R2, 0x74, RZ ;  /* 0x00000074020c7810 */ /* 0x000fc40007ffe0ff */
[----:B------:R-:W-:Y:S01]  /*4d90*/  IABS R29, R10 ;  /* 0x0000000a001d7213 */ /* 0x000fe20000000000 */
[----:B------:R-:W-:Y:S01]  /*4da0*/  IMAD.MOV R8, RZ, RZ, -R8 ;  /* 0x000000ffff087224 */ /* 0x000fe200078e0a08 */
[----:B------:R-:W-:Y:S01]  /*4db0*/  IABS R251, R12 ;  /* 0x0000000c00fb7213 */ /* 0x000fe20000000000 */
[----:B------:R-:W-:Y:S02]  /*4dc0*/  @!P0 IMAD.MOV R243, RZ, RZ, -R243 ;  /* 0x000000fffff38224 */ /* 0x000fe400078e0af3 */
[----:B------:R-:W-:Y:S01]  /*4dd0*/  IMAD R156, R0, R8, R23 ;  /* 0x00000008009c7224 */ /* 0x000fe200078e0217 */
[----:B------:R-:W-:Y:S01]  /*4de0*/  IADD3 R8, R2, 0x6c, RZ ;  /* 0x0000006c02087810 */ /* 0x000fe20007ffe0ff */
[----:B------:R-:W-:-:S03]  /*4df0*/  IMAD.HI.U32 R6, R4, R251, RZ ;  /* 0x000000fb04067227 */ /* 0x000fc600078e00ff */
[----:B------:R-:W-:Y:S01]  /*4e00*/  IABS R23, R8 ;  /* 0x0000000800177213 */ /* 0x000fe20000000000 */
[----:B------:R-:W-:Y:S01]  /*4e10*/  @!P3 IMAD.MOV R171, RZ, RZ, -R171 ;  /* 0x000000ffffabb224 */ /* 0x000fe200078e0aab */
[----:B------:R-:W-:Y:S01]  /*4e20*/  ISETP.GT.U32.AND P3, PT, R0, R247, PT ;  /* 0x000000f70000720c */ /* 0x000fe20003f64070 */
[--C-:B------:R-:W-:Y:S01]  /*4e30*/  @!P4 IMAD.IADD R245, R245, 0x1, -R0.reuse ;  /* 0x00000001f5f5c824 */ /* 0x100fe200078e0a00 */
[----:B------:R-:W-:Y:S01]  /*4e40*/  ISETP.GE.AND P4, PT, R12, RZ, PT ;  /* 0x000000ff0c00720c */ /* 0x000fe20003f86270 */
[----:B------:R-:W-:Y:S01]  /*4e50*/  @!P6 IMAD.IADD R249, R249, 0x1, -R0 ;  /* 0x00000001f9f9e824 */ /* 0x000fe200078e0a00 */
[----:B------:R-:W-:Y:S01]  /*4e60*/  IADD3 R12, R2, 0x64, RZ ;  /* 0x00000064020c7810 */ /* 0x000fe20007ffe0ff */
[----:B------:R-:W-:Y:S01]  /*4e70*/  IMAD.MOV R6, RZ, RZ, -R6 ;  /* 0x000000ffff067224 */ /* 0x000fe200078e0a06 */
[----:B------:R-:W-:Y:S01]  /*4e80*/  ISETP.GE.AND P6, PT, R14, RZ, PT ;  /* 0x000000ff0e00720c */ /* 0x000fe20003fc6270 */
[----:B------:R-:W-:Y:S01]  /*4e90*/  @!P1 IMAD.MOV R245, RZ, RZ, -R245 ;  /* 0x000000fffff59224 */ /* 0x000fe200078e0af5 */
[C---:B------:R-:W-:Y:S01]  /*4ea0*/  ISETP.GT.U32.AND P1, PT, R0.reuse, R249, PT ;  /* 0x000000f90000720c */ /* 0x040fe20003f24070 */
[----:B------:R-:W-:Y:S01]  /*4eb0*/  IMAD R251, R0, R6, R251 ;  /* 0x0000000600fb7224 */ /* 0x000fe200078e02fb */
[----:B------:R-:W-:Y:S01]  /*4ec0*/  IADD3 R14, R2, 0x58, RZ ;  /* 0x00000058020e7810 */ /* 0x000fe20007ffe0ff */
[----:B------:R-:W-:-:S03]  /*4ed0*/  IMAD.HI.U32 R6, R4, R23, RZ ;  /* 0x0000001704067227 */ /* 0x000fc600078e00ff */
[C---:B------:R-:W-:Y:S01]  /*4ee0*/  ISETP.GT.U32.AND P0, PT, R0.reuse, R251, PT ;  /* 0x000000fb0000720c */ /* 0x040fe20003f04070 */
[----:B------:R-:W-:Y:S01]  /*4ef0*/  IMAD.MOV R26, RZ, RZ, -R6 ;  /* 0x000000ffff1a7224 */ /* 0x000fe200078e0a06 */
[----:B------:R-:W-:Y:S01]  /*4f00*/  IABS R159, R14 ;  /* 0x0000000e009f7213 */ /* 0x000fe20000000000 */
[--C-:B------:R-:W-:Y:S01]  /*4f10*/  @!P3 IMAD.IADD R247, R247, 0x1, -R0.reuse ;  /* 0x00000001f7f7b824 */ /* 0x100fe200078e0a00 */
[C---:B------:R-:W-:Y:S01]  /*4f20*/  ISETP.GT.U32.AND P3, PT, R0.reuse, R156, PT ;  /* 0x0000009c0000720c */ /* 0x040fe20003f64070 */
[----:B------:R-:W-:Y:S01]  /*4f30*/  IMAD R26, R0, R26, R23 ;  /* 0x0000001a001a7224 */ /* 0x000fe200078e0217 */
[----:B------:R-:W-:Y:S01]  /*4f40*/  IABS R23, R12 ;  /* 0x0000000c00177213 */ /* 0x000fe20000000000 */
[----:B------:R-:W-:Y:S02]  /*4f50*/  @!P1 IMAD.IADD R249, R249, 0x1, -R0 ;  /* 0x00000001f9f99824 */ /* 0x000fe400078e0a00 */
[----:B------:R-:W-:Y:S01]  /*4f60*/  IMAD.HI.U32 R6, R4, R29, RZ ;  /* 0x0000001d04067227 */ /* 0x000fe200078e00ff */
[----:B------:R-:W-:-:S03]  /*4f70*/  ISETP.GT.U32.AND P1, PT, R0, R26, PT ;  /* 0x0000001a0000720c */ /* 0x000fc60003f24070 */
[----:B------:R-:W-:Y:S02]  /*4f80*/  @!P0 IMAD.IADD R251, R251, 0x1, -R0 ;  /* 0x00000001fbfb8824 */ /* 0x000fe400078e0a00 */
[----:B------:R-:W-:Y:S02]  /*4f90*/  IMAD.MOV R6, RZ, RZ, -R6 ;  /* 0x000000ffff067224 */ /* 0x000fe400078e0a06 */
[----:B------:R-:W-:Y:S01]  /*4fa0*/  @!P3 IMAD.IADD R156, R156, 0x1, -R0 ;  /* 0x000000019c9cb824 */ /* 0x000fe200078e0a00 */
[----:B------:R-:W-:Y:S01]  /*4fb0*/  ISETP.GE.AND P3, PT, R8, RZ, PT ;  /* 0x000000ff0800720c */ /* 0x000fe20003f66270 */
[C---:B------:R-:W-:Y:S01]  /*4fc0*/  IMAD R32, R0.reuse, R6, R29 ;  /* 0x0000000600207224 */ /* 0x040fe200078e021d */
[----:B------:R-:W-:Y:S01]  /*4fd0*/  ISETP.GT.U32.AND P0, PT, R0, R251, PT ;  /* 0x000000fb0000720c */ /* 0x000fe20003f04070 */
[----:B------:R-:W-:Y:S01]  /*4fe0*/  IMAD.HI.U32 R6, R4, R23, RZ ;  /* 0x0000001704067227 */ /* 0x000fe200078e00ff */
[----:B------:R-:W-:-:S03]  /*4ff0*/  IADD3 R8, R2, 0x60, RZ ;  /* 0x0000006002087810 */ /* 0x000fc60007ffe0ff */
[----:B------:R-:W-:Y:S01]  /*5000*/  @!P5 IMAD.MOV R247, RZ, RZ, -R247 ;  /* 0x000000fffff7d224 */ /* 0x000fe200078e0af7 */
[----:B------:R-:W-:Y:S01]  /*5010*/  ISETP.GT.U32.AND P5, PT, R0, R156, PT ;  /* 0x0000009c0000720c */ /* 0x000fe20003fa4070 */
[----:B------:R-:W-:Y:S01]  /*5020*/  @!P1 IMAD.IADD R26, R26, 0x1, -R0 ;  /* 0x000000011a1a9824 */ /* 0x000fe200078e0a00 */
[----:B------:R-:W-:Y:S01]  /*5030*/  IABS R29, R8 ;  /* 0x00000008001d7213 */ /* 0x000fe20000000000 */
[----:B------:R-:W-:Y:S01]  /*5040*/  IMAD.MOV R6, RZ, RZ, -R6 ;  /* 0x000000ffff067224 */ /* 0x000fe200078e0a06 */
[----:B------:R-:W-:Y:S01]  /*5050*/  ISETP.GE.AND P1, PT, R12, RZ, PT ;  /* 0x000000ff0c00720c */ /* 0x000fe20003f26270 */
[----:B------:R-:W-:Y:S01]  /*5060*/  @!P2 IMAD.MOV R249, RZ, RZ, -R249 ;  /* 0x000000fffff9a224 */ /* 0x000fe200078e0af9 */
        /* <DEDUP_REMOVED lines=9> */
[--C-:B------:R-:W-:Y:S01]  /*5100*/  @!P5 IMAD.IADD R156, R156, 0x1, -R0.reuse ;  /* 0x000000019c9cd824 */ /* 0x100fe200078e0a00 */
[C---:B------:R-:W-:Y:S01]  /*5110*/  ISETP.GT.U32.AND P5, PT, R0.reuse, R32, PT ;  /* 0x000000200000720c */ /* 0x040fe20003fa4070 */
[----:B------:R-:W-:Y:S01]  /*5120*/  @!P4 IMAD.MOV R251, RZ, RZ, -R251 ;  /* 0x000000fffffbc224 */ /* 0x000fe200078e0afb */
[C---:B------:R-:W-:Y:S01]  /*5130*/  ISETP.GT.U32.AND P4, PT, R0.reuse, R38, PT ;  /* 0x000000260000720c */ /* 0x040fe20003f84070 */
[----:B------:R-:W-:Y:S01]  /*5140*/  IMAD R158, R0, R6, R29 ;  /* 0x00000006009e7224 */ /* 0x000fe200078e021d */
[----:B------:R-:W-:Y:S01]  /*5150*/  IABS R45, R10 ;  /* 0x0000000a002d7213 */ /* 0x000fe20000000000 */
[----:B------:R-:W-:Y:S01]  /*5160*/  @!P2 IMAD.IADD R26, R26, 0x1, -R0 ;  /* 0x000000011a1aa824 */ /* 0x000fe200078e0a00 */
[----:B------:R-:W-:-:S02]  /*5170*/  @!P6 IADD3 R156, -R156, RZ, RZ ;  /* 0x000000ff9c9ce210 */ /* 0x000fc40007ffe1ff */
[----:B------:R-:W-:Y:S01]  /*5180*/  ISETP.GT.U32.AND P2, PT, R0, R158, PT ;  /* 0x0000009e0000720c */ /* 0x000fe20003f44070 */
[----:B------:R-:W-:Y:S01]  /*5190*/  IMAD.HI.U32 R6, R4, R45, RZ ;  /* 0x0000002d04067227 */ /* 0x000fe200078e00ff */
[----:B------:R-:W-:Y:S02]  /*51a0*/  ISETP.GE.AND P6, PT, R8, RZ, PT ;  /* 0x000000ff0800720c */ /* 0x000fe40003fc6270 */
[----:B------:R-:W-:Y:S01]  /*51b0*/  IABS R29, R24 ;  /* 0x00000018001d7213 */ /* 0x000fe20000000000 */
[--C-:B------:R-:W-:Y:S02]  /*51c0*/  @!P5 IMAD.IADD R32, R32, 0x1, -R0.reuse ;  /* 0x000000012020d824 */ /* 0x100fe400078e0a00 */
[----:B------:R-:W-:Y:S01]  /*51d0*/  @!P4 IMAD.IADD R38, R38, 0x1, -R0 ;  /* 0x000000012626c824 */ /* 0x000fe200078e0a00 */
[----:B------:R-:W-:Y:S01]  /*51e0*/  ISETP.GE.AND P4, PT, R14, RZ, PT ;  /* 0x000000ff0e00720c */ /* 0x000fe20003f86270 */
[----:B------:R-:W-:Y:S01]  /*51f0*/  @!P3 IMAD.MOV R26, RZ, RZ, -R26 ;  /* 0x000000ffff1ab224 */ /* 0x000fe200078e0a1a */
[C---:B------:R-:W-:Y:S01]  /*5200*/  ISETP.GT.U32.AND P5, PT, R0.reuse, R32, PT ;  /* 0x000000200000720c */ /* 0x040fe20003fa4070 */
[----:B------:R-:W-:Y:S01]  /*5210*/  IMAD.MOV R6, RZ, RZ, -R6 ;  /* 0x000000ffff067224 */ /* 0x000fe200078e0a06 */
[----:B------:R-:W-:Y:S01]  /*5220*/  ISETP.GT.U32.AND P3, PT, R0, R38, PT ;  /* 0x000000260000720c */ /* 0x000fe20003f64070 */
[----:B------:R-:W-:Y:S01]  /*5230*/  @!P2 IMAD.IADD R158, R158, 0x1, -R0 ;  /* 0x000000019e9ea824 */ /* 0x000fe200078e0a00 */
[----:B------:R-:W-:Y:S01]  /*5240*/  IADD3 R14, R2, 0x4c, RZ ;  /* 0x0000004c020e7810 */ /* 0x000fe20007ffe0ff */
[----:B------:R-:W-:-:S03]  /*5250*/  IMAD.HI.U32 R8, R4, R159, RZ ;  /* 0x0000009f04087227 */ /* 0x000fc600078e00ff */
[C---:B------:R-:W-:Y:S01]  /*5260*/  ISETP.GT.U32.AND P2, PT, R0.reuse, R158, PT ;  /* 0x0000009e0000720c */ /* 0x040fe20003f44070 */
[----:B------:R-:W-:Y:S01]  /*5270*/  IMAD R45, R0, R6, R45 ;  /* 0x00000006002d7224 */ /* 0x000fe200078e022d */
[----:B------:R-:W-:Y:S01]  /*5280*/  IABS R87, R14 ;  /* 0x0000000e00577213 */ /* 0x000fe20000000000 */
[----:B------:R-:W-:Y:S02]  /*5290*/  IMAD.MOV R8, RZ, RZ, -R8 ;  /* 0x000000ffff087224 */ /* 0x000fe400078e0a08 */
[----:B------:R-:W-:-:S04]  /*52a0*/  IMAD.HI.U32 R6, R4, R57, RZ ;  /* 0x0000003904067227 */ /* 0x000fc800078e00ff */
[----:B------:R-:W-:Y:S02]  /*52b0*/  IMAD R159, R0, R8, R159 ;  /* 0x00000008009f7224 */ /* 0x000fe400078e029f */
[----:B------:R-:W-:Y:S02]  /*52c0*/  IMAD.MOV R6, RZ, RZ, -R6 ;  /* 0x000000ffff067224 */ /* 0x000fe400078e0a06 */
[--C-:B------:R-:W-:Y:S01]  /*52d0*/  @!P5 IMAD.IADD R32, R32, 0x1, -R0.reuse ;  /* 0x000000012020d824 */ /* 0x100fe200078e0a00 */
[----:B------:R-:W-:Y:S01]  /*52e0*/  ISETP.GE.AND P5, PT, R10, RZ, PT ;  /* 0x000000ff0a00720c */ /* 0x000fe20003fa6270 */
[----:B------:R-:W-:Y:S01]  /*52f0*/  IMAD R57, R0, R6, R57 ;  /* 0x0000000600397224 */ /* 0x000fe200078e0239 */
[----:B------:R-:W-:Y:S01]  /*5300*/  IADD3 R10, R2, 0x50, RZ ;  /* 0x00000050020a7810 */ /* 0x000fe20007ffe0ff */
[--C-:B------:R-:W-:Y:S01]  /*5310*/  @!P3 IMAD.IADD R38, R38, 0x1, -R0.reuse ;  /* 0x000000012626b824 */ /* 0x100fe200078e0a00 */
[----:B------:R-:W-:Y:S01]  /*5320*/  ISETP.GT.U32.AND P3, PT, R0, R159, PT ;  /* 0x0000009f0000720c */ /* 0x000fe20003f64070 */
[----:B------:R-:W-:Y:S01]  /*5330*/  @!P2 IMAD.IADD R158, R158, 0x1, -R0 ;  /* 0x000000019e9ea824 */ /* 0x000fe200078e0a00 */
[----:B------:R-:W-:Y:S01]  /*5340*/  IABS R55, R10 ;  /* 0x0000000a00377213 */ /* 0x000fe20000000000 */
[----:B------:R-:W-:Y:S01]  /*5350*/  @!P1 IMAD.MOV R38, RZ, RZ, -R38 ;  /* 0x000000ffff269224 */ /* 0x000fe200078e0a26 */
[C---:B------:R-:W-:Y:S01]  /*5360*/  ISETP.GT.U32.AND P2, PT, R0.reuse, R57, PT ;  /* 0x000000390000720c */ /* 0x040fe20003f44070 */
[----:B------:R-:W-:Y:S01]  /*5370*/  @!P0 IMAD.MOV R32, RZ, RZ, -R32 ;  /* 0x000000ffff208224 */ /* 0x000fe200078e0a20 */
[----:B------:R-:W-:Y:S01]  /*5380*/  ISETP.GT.U32.AND P0, PT, R0, R45, PT ;  /* 0x0000002d0000720c */ /* 0x000fe20003f04070 */
[----:B------:R-:W-:-:S04]  /*5390*/  IMAD.HI.U32 R6, R4, R55, RZ ;  /* 0x0000003704067227 */ /* 0x000fc800078e00ff */
[----:B------:R-:W-:Y:S02]  /*53a0*/  IMAD.MOV R6, RZ, RZ, -R6 ;  /* 0x000000ffff067224 */ /* 0x000fe400078e0a06 */
[--C-:B------:R-:W-:Y:S02]  /*53b0*/  @!P3 IMAD.IADD R159, R159, 0x1, -R0.reuse ;  /* 0x000000019f9fb824 */ /* 0x100fe400078e0a00 */
[C---:B------:R-:W-:Y:S02]  /*53c0*/  IMAD R55, R0.reuse, R6, R55 ;  /* 0x0000000600377224 */ /* 0x040fe400078e0237 */
[----:B------:R-:W-:Y:S01]  /*53d0*/  @!P2 IMAD.IADD R57, R57, 0x1, -R0 ;  /* 0x000000013939a824 */ /* 0x000fe200078e0a00 */
[----:B------:R-:W-:Y:S01]  /*53e0*/  ISETP.GT.U32.AND P1, PT, R0, R159, PT ;  /* 0x0000009f0000720c */ /* 0x000fe20003f24070 */
[----:B------:R-:W-:-:S03]  /*53f0*/  IMAD.HI.U32 R6, R4, R87, RZ ;  /* 0x0000005704067227 */ /* 0x000fc600078e00ff */
[----:B------:R-:W-:Y:S01]  /*5400*/  ISETP.GT.U32.AND P2, PT, R0, R57, PT ;  /* 0x000000390000720c */ /* 0x000fe20003f44070 */
[----:B------:R-:W-:Y:S02]  /*5410*/  IMAD.MOV R8, RZ, RZ, -R6 ;  /* 0x000000ffff087224 */ /* 0x000fe400078e0a06 */
[----:B------:R-:W-:-:S04]  /*5420*/  IMAD.HI.U32 R6, R4, R161, RZ ;  /* 0x000000a104067227 */ /* 0x000fc800078e00ff */
[----:B------:R-:W-:Y:S01]  /*5430*/  IMAD R87, R0, R8, R87 ;  /* 0x0000000800577224 */ /* 0x000fe200078e0257 */
[----:B------:R-:W-:Y:S01]  /*5440*/  IADD3 R8, R2, 0x40, RZ ;  /* 0x0000004002087810 */ /* 0x000fe20007ffe0ff */
[----:B------:R-:W-:Y:S02]  /*5450*/  IMAD.MOV R6, RZ, RZ, -R6 ;  /* 0x000000ffff067224 */ /* 0x000fe400078e0a06 */
[--C-:B------:R-:W-:Y:S01]  /*5460*/  @!P1 IMAD.IADD R159, R159, 0x1, -R0.reuse ;  /* 0x000000019f9f9824 */ /* 0x100fe200078e0a00 */
[C---:B------:R-:W-:Y:S01]  /*5470*/  ISETP.GT.U32.AND P1, PT, R0.reuse, R87, PT ;  /* 0x000000570000720c */ /* 0x040fe20003f24070 */
[C---:B------:R-:W-:Y:S01]  /*5480*/  IMAD R161, R0.reuse, R6, R161 ;  /* 0x0000000600a17224 */ /* 0x040fe200078e02a1 */
[----:B------:R-:W-:Y:S01]  /*5490*/  IABS R51, R8 ;  /* 0x0000000800337213 */ /* 0x000fe20000000000 */
[--C-:B------:R-:W-:Y:S02]  /*54a0*/  @!P2 IMAD.IADD R57, R57, 0x1, -R0.reuse ;  /* 0x000000013939a824 */ /* 0x100fe400078e0a00 */
[----:B------:R-:W-:Y:S01]  /*54b0*/  @!P0 IMAD.IADD R45, R45, 0x1, -R0 ;  /* 0x000000012d2d8824 */ /* 0x000fe200078e0a00 */
[C---:B------:R-:W-:Y:S01]  /*54c0*/  ISETP.GT.U32.AND P2, PT, R0.reuse, R161, PT ;  /* 0x000000a10000720c */ /* 0x040fe20003f44070 */
[----:B------:R-:W-:Y:S01]  /*54d0*/  @!P6 IMAD.MOV R158, RZ, RZ, -R158 ;  /* 0x000000ffff9ee224 */ /* 0x000fe200078e0a9e */
[----:B------:R-:W-:Y:S01]  /*54e0*/  ISETP.GT.U32.AND P6, PT, R0, R55, PT ;  /* 0x000000370000720c */ /* 0x000fe20003fc4070 */
[----:B------:R-:W-:Y:S01]  /*54f0*/  IMAD.HI.U32 R6, R4, R53, RZ ;  /* 0x0000003504067227 */ /* 0x000fe200078e00ff */
[----:B------:R-:W-:-:S02]  /*5500*/  ISETP.GT.U32.AND P3, PT, R0, R45, PT ;  /* 0x0000002d0000720c */ /* 0x000fc40003f64070 */
[----:B------:R-:W-:Y:S01]  /*5510*/  ISETP.GE.AND P0, PT, R12, RZ, PT ;  /* 0x000000ff0c00720c */ /* 0x000fe20003f06270 */
[----:B------:R-:W-:Y:S01]  /*5520*/  @!P1 IMAD.IADD R87, R87, 0x1, -R0 ;  /* 0x0000000157579824 */ /* 0x000fe200078e0a00 */
[----:B------:R-:W-:Y:S01]  /*5530*/  IADD3 R12, R2, 0x30, RZ ;  /* 0x00000030020c7810 */ /* 0x000fe20007ffe0ff */
[----:B------:R-:W-:Y:S02]  /*5540*/  IMAD.MOV R6, RZ, RZ, -R6 ;  /* 0x000000ffff067224 */ /* 0x000fe400078e0a06 */
[----:B------:R-:W-:Y:S01]  /*5550*/  @!P4 IMAD.MOV R159, RZ, RZ, -R159 ;  /* 0x000000ffff9fc224 */ /* 0x000fe200078e0a9f */
[----:B------:R-:W-:Y:S01]  /*5560*/  IABS R47, R12 ;  /* 0x0000000c002f7213 */ /* 0x000fe20000000000 */
[--C-:B------:R-:W-:Y:S01]  /*5570*/  @!P2 IMAD.IADD R161, R161, 0x1, -R0.reuse ;  /* 0x00000001a1a1a824 */ /* 0x100fe200078e0a00 */
[----:B------:R-:W-:Y:S01]  /*5580*/  ISETP.GT.U32.AND P2, PT, R0, R87, PT ;  /* 0x000000570000720c */ /* 0x000fe20003f44070 */
[----:B------:R-:W-:Y:S01]  /*5590*/  @!P6 IMAD.IADD R55, R55, 0x1, -R0 ;  /* 0x000000013737e824 */ /* 0x000fe200078e0a00 */
[----:B------:R-:W-:Y:S01]  /*55a0*/  ISETP.GE.AND P6, PT, R14, RZ, PT ;  /* 0x000000ff0e00720c */ /* 0x000fe20003fc6270 */
[----:B------:R-:W-:-:S02]  /*55b0*/  IMAD R53, R0, R6, R53 ;  /* 0x0000000600357224 */ /* 0x000fc400078e0235 */
[----:B------:R-:W-:Y:S01]  /*55c0*/  @!P3 IMAD.IADD R45, R45, 0x1, -R0 ;  /* 0x000000012d2db824 */ /* 0x000fe200078e0a00 */
[----:B------:R-:W-:Y:S01]  /*55d0*/  ISETP.GE.AND P3, PT, R10, RZ, PT ;  /* 0x000000ff0a00720c */ /* 0x000fe20003f66270 */
[----:B------:R-:W-:Y:S01]  /*55e0*/  IMAD.HI.U32 R6, R4, R51, RZ ;  /* 0x0000003304067227 */ /* 0x000fe200078e00ff */
[C---:B------:R-:W-:Y:S02]  /*55f0*/  ISETP.GT.U32.AND P1, PT, R0.reuse, R55, PT ;  /* 0x000000370000720c */ /* 0x040fe40003f24070 */
[----:B------:R-:W-:Y:S01]  /*5600*/  ISETP.GT.U32.AND P4, PT, R0, R53, PT ;  /* 0x000000350000720c */ /* 0x000fe20003f84070 */
[----:B------:R-:W-:Y:S01]  /*5610*/  IMAD.MOV R6, RZ, RZ, -R6 ;  /* 0x000000ffff067224 */ /* 0x000fe200078e0a06 */
[----:B------:R-:W-:Y:S01]  /*5620*/  IADD3 R10, R2, 0x3c, RZ ;  /* 0x0000003c020a7810 */ /* 0x000fe20007ffe0ff */
[----:B------:R-:W-:Y:S01]  /*5630*/  @!P2 IMAD.IADD R87, R87, 0x1, -R0 ;  /* 0x000000015757a824 */ /* 0x000fe200078e0a00 */
[----:B------:R-:W-:Y:S01]  /*5640*/  ISETP.GE.AND P2, PT, R8, RZ, PT ;  /* 0x000000ff0800720c */ /* 0x000fe20003f46270 */
[----:B------:R-:W-:Y:S01]  /*5650*/  IMAD R51, R0, R6, R51 ;  /* 0x0000000600337224 */ /* 0x000fe200078e0233 */
[----:B------:R-:W-:Y:S01]  /*5660*/  IABS R89, R10 ;  /* 0x0000000a00597213 */ /* 0x000fe20000000000 */
[----:B------:R-:W-:Y:S01]  /*5670*/  @!P5 IMAD.MOV R45, RZ, RZ, -R45 ;  /* 0x000000ffff2dd224 */ /* 0x000fe200078e0a2d */
[----:B------:R-:W-:Y:S01]  /*5680*/  IADD3 R8, R2, 0x38, RZ ;  /* 0x0000003802087810 */ /* 0x000fe20007ffe0ff */
[----:B------:R-:W-:Y:S01]  /*5690*/  @!P6 IMAD.MOV R87, RZ, RZ, -R87 ;  /* 0x000000ffff57e224 */ /* 0x000fe200078e0a57 */
[----:B------:R-:W-:Y:S01]  /*56a0*/  ISETP.GT.U32.AND P5, PT, R0, R161, PT ;  /* 0x000000a10000720c */ /* 0x000fe20003fa4070 */
[----:B------:R-:W-:Y:S01]  /*56b0*/  IMAD.HI.U32 R6, R4, R89, RZ ;  /* 0x0000005904067227 */ /* 0x000fe200078e00ff */
[----:B------:R-:W-:-:S03]  /*56c0*/  IABS R163, R8 ;  /* 0x0000000800a37213 */ /* 0x000fc60000000000 */
[--C-:B------:R-:W-:Y:S01]  /*56d0*/  @!P1 IMAD.IADD R55, R55, 0x1, -R0.reuse ;  /* 0x0000000137379824 */ /* 0x100fe200078e0a00 */
[----:B------:R-:W-:Y:S01]  /*56e0*/  ISETP.GE.AND P1, PT, R18, RZ, PT ;  /* 0x000000ff1200720c */ /* 0x000fe20003f26270 */
        /* <DEDUP_REMOVED lines=8> */
[----:B------:R-:W-:Y:S01]  /*5770*/  IMAD.HI.U32 R6, R4, R163, RZ ;  /* 0x000000a304067227 */ /* 0x000fe200078e00ff */
[----:B------:R-:W-:-:S02]  /*5780*/  IADD3 R18, R2, 0x20, RZ ;  /* 0x0000002002127810 */ /* 0x000fc40007ffe0ff */
[----:B------:R-:W-:Y:S01]  /*5790*/  ISETP.GT.U32.AND P6, PT, R0, R89, PT ;  /* 0x000000590000720c */ /* 0x000fe20003fc4070 */
[----:B------:R-:W-:Y:S01]  /*57a0*/  IMAD.MOV R6, RZ, RZ, -R6 ;  /* 0x000000ffff067224 */ /* 0x000fe200078e0a06 */
[----:B------:R-:W-:Y:S01]  /*57b0*/  IABS R41, R18 ;  /* 0x0000001200297213 */ /* 0x000fe20000000000 */
[----:B------:R-:W-:Y:S01]  /*57c0*/  @!P0 IMAD.MOV R57, RZ, RZ, -R57 ;  /* 0x000000ffff398224 */ /* 0x000fe200078e0a39 */
[----:B------:R-:W-:Y:S01]  /*57d0*/  ISETP.GE.AND P0, PT, R16, RZ, PT ;  /* 0x000000ff1000720c */ /* 0x000fe20003f06270 */
[----:B------:R-:W-:Y:S01]  /*57e0*/  IMAD R163, R0, R6, R163 ;  /* 0x0000000600a37224 */ /* 0x000fe200078e02a3 */
[----:B------:R-:W-:Y:S01]  /*57f0*/  IADD3 R16, R2, 0x24, RZ ;  /* 0x0000002402107810 */ /* 0x000fe20007ffe0ff */
[----:B------:R-:W-:Y:S02]  /*5800*/  @!P3 IMAD.IADD R53, R53, 0x1, -R0 ;  /* 0x000000013535b824 */ /* 0x000fe400078e0a00 */
[----:B------:R-:W-:Y:S01]  /*5810*/  IMAD.HI.U32 R6, R4, R49, RZ ;  /* 0x0000003104067227 */ /* 0x000fe200078e00ff */
[----:B------:R-:W-:-:S02]  /*5820*/  ISETP.GT.U32.AND P3, PT, R0, R163, PT ;  /* 0x000000a30000720c */ /* 0x000fc40003f64070 */
[----:B------:R-:W-:Y:S01]  /*5830*/  IABS R43, R16 ;  /* 0x00000010002b7213 */ /* 0x000fe20000000000 */
[----:B------:R-:W-:Y:S02]  /*5840*/  IMAD.MOV R6, RZ, RZ, -R6 ;  /* 0x000000ffff067224 */ /* 0x000fe400078e0a06 */
[--C-:B------:R-:W-:Y:S01]  /*5850*/  @!P5 IMAD.IADD R161, R161, 0x1, -R0.reuse ;  /* 0x00000001a1a1d824 */ /* 0x100fe200078e0a00 */
[----:B------:R-:W-:Y:S01]  /*5860*/  ISETP.GT.U32.AND P5, PT, R0, R51, PT ;  /* 0x000000330000720c */ /* 0x000fe20003fa4070 */
[--C-:B------:R-:W-:Y:S01]  /*5870*/  @!P6 IMAD.IADD R89, R89, 0x1, -R0.reuse ;  /* 0x000000015959e824 */ /* 0x100fe200078e0a00 */
[----:B------:R-:W-:Y:S01]  /*5880*/  ISETP.GE.AND P6, PT, R12, RZ, PT ;  /* 0x000000ff0c00720c */ /* 0x000fe20003fc6270 */
[----:B------:R-:W-:Y:S01]  /*5890*/  IMAD R49, R0, R6, R49 ;  /* 0x0000000600317224 */ /* 0x000fe200078e0231 */
[----:B------:R-:W-:Y:S01]  /*58a0*/  IADD3 R6, R2, 0x2c, RZ ;  /* 0x0000002c02067810 */ /* 0x000fe20007ffe0ff */
[----:B------:R-:W-:Y:S01]  /*58b0*/  @!P0 IMAD.MOV R161, RZ, RZ, -R161 ;  /* 0x000000ffffa18224 */ /* 0x000fe200078e0aa1 */
[----:B------:R-:W-:Y:S01]  /*58c0*/  ISETP.GE.AND P0, PT, R8, RZ, PT ;  /* 0x000000ff0800720c */ /* 0x000fe20003f06270 */
[----:B------:R-:W-:Y:S01]  /*58d0*/  @!P3 IMAD.IADD R163, R163, 0x1, -R0 ;  /* 0x00000001a3a3b824 */ /* 0x000fe200078e0a00 */
[----:B------:R-:W-:Y:S01]  /*58e0*/  IABS R91, R6 ;  /* 0x00000006005b7213 */ /* 0x000fe20000000000 */
[----:B------:R-:W-:Y:S01]  /*58f0*/  @!P1 IMAD.MOV R53, RZ, RZ, -R53 ;  /* 0x000000ffff359224 */ /* 0x000fe200078e0a35 */
[----:B------:R-:W-:Y:S01]  /*5900*/  ISETP.GT.U32.AND P1, PT, R0, R89, PT ;  /* 0x000000590000720c */ /* 0x000fe20003f24070 */
[----:B------:R-:W-:Y:S01]  /*5910*/  IMAD.HI.U32 R8, R4, R47, RZ ;  /* 0x0000002f04087227 */ /* 0x000fe200078e00ff */
[----:B------:R-:W-:-:S03]  /*5920*/  ISETP.GT.U32.AND P3, PT, R0, R163, PT ;  /* 0x000000a30000720c */ /* 0x000fc60003f64070 */
[----:B------:R-:W-:Y:S02]  /*5930*/  IMAD.MOV R8, RZ, RZ, -R8 ;  /* 0x000000ffff087224 */ /* 0x000fe400078e0a08 */
[--C-:B------:R-:W-:Y:S02]  /*5940*/  @!P5 IMAD.IADD R51, R51, 0x1, -R0.reuse ;  /* 0x000000013333d824 */ /* 0x100fe400078e0a00 */
[----:B------:R-:W-:Y:S01]  /*5950*/  IMAD R47, R0, R8, R47 ;  /* 0x00000008002f7224 */ /* 0x000fe200078e022f */
[----:B------:R-:W-:Y:S01]  /*5960*/  IADD3 R8, R2, 0x28, RZ ;  /* 0x0000002802087810 */ /* 0x000fe20007ffe0ff */
[----:B------:R-:W-:Y:S01]  /*5970*/  IMAD.HI.U32 R14, R4, R93, RZ ;  /* 0x0000005d040e7227 */ /* 0x000fe200078e00ff */
[C---:B------:R-:W-:Y:S02]  /*5980*/  ISETP.GT.U32.AND P5, PT, R0.reuse, R51, PT ;  /* 0x000000330000720c */ /* 0x040fe40003fa4070 */
[----:B------:R-:W-:Y:S01]  /*5990*/  IABS R165, R8 ;  /* 0x0000000800a57213 */ /* 0x000fe20000000000 */
[--C-:B------:R-:W-:Y:S01]  /*59a0*/  @!P3 IMAD.IADD R163, R163, 0x1, -R0.reuse ;  /* 0x00000001a3a3b824 */ /* 0x100fe200078e0a00 */
[----:B------:R-:W-:Y:S01]  /*59b0*/  ISETP.GT.U32.AND P3, PT, R0, R49, PT ;  /* 0x000000310000720c */ /* 0x000fe20003f64070 */
[----:B------:R-:W-:Y:S01]  /*59c0*/  @!P1 IMAD.IADD R89, R89, 0x1, -R0 ;  /* 0x0000000159599824 */ /* 0x000fe200078e0a00 */
[----:B------:R-:W-:Y:S01]  /*59d0*/  ISETP.GE.AND P1, PT, R8, RZ, PT ;  /* 0x000000ff0800720c */ /* 0x000fe20003f26270 */
[----:B------:R-:W-:-:S04]  /*59e0*/  IMAD.HI.U32 R8, R4, R165, RZ ;  /* 0x000000a504087227 */ /* 0x000fc800078e00ff */
[----:B------:R-:W-:Y:S02]  /*59f0*/  @!P4 IMAD.MOV R89, RZ, RZ, -R89 ;  /* 0x000000ffff59c224 */ /* 0x000fe400078e0a59 */
[----:B------:R-:W-:Y:S02]  /*5a00*/  IMAD.MOV R8, RZ, RZ, -R8 ;  /* 0x000000ffff087224 */ /* 0x000fe400078e0a08 */
[--C-:B------:R-:W-:Y:S01]  /*5a10*/  @!P5 IMAD.IADD R51, R51, 0x1, -R0.reuse ;  /* 0x000000013333d824 */ /* 0x100fe200078e0a00 */
[----:B------:R-:W-:Y:S01]  /*5a20*/  ISETP.GE.AND P5, PT, R10, RZ, PT ;  /* 0x000000ff0a00720c */ /* 0x000fe20003fa6270 */
[----:B------:R-:W-:Y:S01]  /*5a30*/  @!P3 IMAD.IADD R49, R49, 0x1, -R0 ;  /* 0x000000013131b824 */ /* 0x000fe200078e0a00 */
[C---:B------:R-:W-:Y:S01]  /*5a40*/  ISETP.GT.U32.AND P3, PT, R0.reuse, R47, PT ;  /* 0x0000002f0000720c */ /* 0x040fe20003f64070 */
[C---:B------:R-:W-:Y:S02]  /*5a50*/  IMAD R165, R0.reuse, R8, R165 ;  /* 0x0000000800a57224 */ /* 0x040fe400078e02a5 */
[----:B------:R-:W-:Y:S01]  /*5a60*/  @!P2 IMAD.MOV R51, RZ, RZ, -R51 ;  /* 0x000000ffff33a224 */ /* 0x000fe200078e0a33 */
[----:B------:R-:W-:Y:S01]  /*5a70*/  ISETP.GT.U32.AND P4, PT, R0, R49, PT ;  /* 0x000000310000720c */ /* 0x000fe20003f84070 */
[----:B------:R-:W-:Y:S01]  /*5a80*/  @!P0 IMAD.MOV R163, RZ, RZ, -R163 ;  /* 0x000000ffffa38224 */ /* 0x000fe200078e0aa3 */
[----:B------:R-:W-:Y:S01]  /*5a90*/  ISETP.GE.AND P2, PT, R6, RZ, PT ;  /* 0x000000ff0600720c */ /* 0x000fe20003f46270 */
[----:B------:R-:W-:-:S04]  /*5aa0*/  IMAD.HI.U32 R6, R4, R91, RZ ;  /* 0x0000005b04067227 */ /* 0x000fc800078e00ff */
[----:B------:R-:W-:Y:S02]  /*5ab0*/  IMAD.MOV R6, RZ, RZ, -R6 ;  /* 0x000000ffff067224 */ /* 0x000fe400078e0a06 */
[--C-:B------:R-:W-:Y:S02]  /*5ac0*/  @!P3 IMAD.IADD R47, R47, 0x1, -R0.reuse ;  /* 0x000000012f2fb824 */ /* 0x100fe400078e0a00 */
[C---:B------:R-:W-:Y:S02]  /*5ad0*/  IMAD R91, R0.reuse, R6, R91 ;  /* 0x00000006005b7224 */ /* 0x040fe400078e025b */
[----:B------:R-:W-:Y:S01]  /*5ae0*/  @!P4 IMAD.IADD R49, R49, 0x1, -R0 ;  /* 0x000000013131c824 */ /* 0x000fe200078e0a00 */
[----:B------:R-:W-:Y:S01]  /*5af0*/  ISETP.GT.U32.AND P4, PT, R0, R165, PT ;  /* 0x000000a50000720c */ /* 0x000fe20003f84070 */
[----:B------:R-:W-:Y:S01]  /*5b00*/  IMAD.HI.U32 R10, R4, R43, RZ ;  /* 0x0000002b040a7227 */ /* 0x000fe200078e00ff */
[C---:B------:R-:W-:Y:S02]  /*5b10*/  ISETP.GT.U32.AND P3, PT, R0.reuse, R47, PT ;  /* 0x0000002f0000720c */ /* 0x040fe40003f64070 */
[----:B------:R-:W-:Y:S01]  /*5b20*/  ISETP.GT.U32.AND P0, PT, R0, R91, PT ;  /* 0x0000005b0000720c */ /* 0x000fe20003f04070 */
[----:B------:R-:W-:-:S04]  /*5b30*/  IMAD.HI.U32 R12, R4, R41, RZ ;  /* 0x00000029040c7227 */ /* 0x000fc800078e00ff */
[----:B------:R-:W-:Y:S02]  /*5b40*/  IMAD.MOV R14, RZ, RZ, -R14 ;  /* 0x000000ffff0e7224 */ /* 0x000fe400078e0a0e */
[----:B------:R-:W-:Y:S02]  /*5b50*/  @!P5 IMAD.MOV R49, RZ, RZ, -R49 ;  /* 0x000000ffff31d224 */ /* 0x000fe400078e0a31 */
[----:B------:R-:W-:Y:S02]  /*5b60*/  @!P4 IMAD.IADD R165, R165, 0x1, -R0 ;  /* 0x00000001a5a5c824 */ /* 0x000fe400078e0a00 */
[----:B------:R-:W-:Y:S02]  /*5b70*/  IMAD.MOV R10, RZ, RZ, -R10 ;  /* 0x000000ffff0a7224 */ /* 0x000fe400078e0a0a */
[----:B------:R-:W-:Y:S01]  /*5b80*/  IMAD.MOV R12, RZ, RZ, -R12 ;  /* 0x000000ffff0c7224 */ /* 0x000fe200078e0a0c */
[C---:B------:R-:W-:Y:S01]  /*5b90*/  ISETP.GT.U32.AND P5, PT, R0.reuse, R165, PT ;  /* 0x000000a50000720c */ /* 0x040fe20003fa4070 */
[----:B------:R-:W-:Y:S01]  /*5ba0*/  IMAD R93, R0, R14, R93 ;  /* 0x0000000e005d7224 */ /* 0x000fe200078e025d */
[----:B------:R-:W-:Y:S01]  /*5bb0*/  IADD3 R14, R2, 0x18, RZ ;  /* 0x00000018020e7810 */ /* 0x000fe20007ffe0ff */
[----:B------:R-:W-:-:S03]  /*5bc0*/  IMAD.HI.U32 R8, R4, R35, RZ ;  /* 0x0000002304087227 */ /* 0x000fc600078e00ff */
[----:B------:R-:W-:Y:S01]  /*5bd0*/  IABS R167, R14 ;  /* 0x0000000e00a77213 */ /* 0x000fe20000000000 */
[C---:B------:R-:W-:Y:S01]  /*5be0*/  IMAD R43, R0.reuse, R10, R43 ;  /* 0x0000000a002b7224 */ /* 0x040fe200078e022b */
[C---:B------:R-:W-:Y:S01]  /*5bf0*/  ISETP.GT.U32.AND P4, PT, R0.reuse, R93, PT ;  /* 0x0000005d0000720c */ /* 0x040fe20003f84070 */
[C---:B------:R-:W-:Y:S02]  /*5c00*/  IMAD R41, R0.reuse, R12, R41 ;  /* 0x0000000c00297224 */ /* 0x040fe400078e0229 */
[----:B------:R-:W-:Y:S02]  /*5c10*/  IMAD.MOV R12, RZ, RZ, -R8 ;  /* 0x000000ffff0c7224 */ /* 0x000fe400078e0a08 */
[--C-:B------:R-:W-:Y:S01]  /*5c20*/  @!P3 IMAD.IADD R47, R47, 0x1, -R0.reuse ;  /* 0x000000012f2fb824 */ /* 0x100fe200078e0a00 */
[C---:B------:R-:W-:Y:S01]  /*5c30*/  ISETP.GT.U32.AND P3, PT, R0.reuse, R43, PT ;  /* 0x0000002b0000720c */ /* 0x040fe20003f64070 */
[----:B------:R-:W-:Y:S01]  /*5c40*/  @!P0 IMAD.IADD R91, R91, 0x1, -R0 ;  /* 0x000000015b5b8824 */ /* 0x000fe200078e0a00 */
[C---:B------:R-:W-:Y:S01]  /*5c50*/  ISETP.GT.U32.AND P0, PT, R0.reuse, R41, PT ;  /* 0x000000290000720c */ /* 0x040fe20003f04070 */
[----:B------:R-:W-:Y:S01]  /*5c60*/  IMAD R35, R0, R12, R35 ;  /* 0x0000000c00237224 */ /* 0x000fe200078e0223 */
[----:B------:R-:W-:Y:S01]  /*5c70*/  SHF.R.S32.HI R12, RZ, 0x6, R36 ;  /* 0x00000006ff0c7819 */ /* 0x000fe20000011424 */
[----:B------:R-:W-:-:S04]  /*5c80*/  IMAD.HI.U32 R6, R4, R167, RZ ;  /* 0x000000a704067227 */ /* 0x000fc800078e00ff */
[----:B------:R-:W-:-:S04]  /*5c90*/  IMAD.HI.U32 R8, R4, R95, RZ ;  /* 0x0000005f04087227 */ /* 0x000fc800078e00ff */
[----:B------:R-:W-:Y:S01]  /*5ca0*/  @!P5 IMAD.IADD R165, R165, 0x1, -R0 ;  /* 0x00000001a5a5d824 */ /* 0x000fe200078e0a00 */
[----:B------:R-:W-:Y:S01]  /*5cb0*/  ISETP.GT.U32.AND P5, PT, R0, R35, PT ;  /* 0x000000230000720c */ /* 0x000fe20003fa4070 */
[----:B------:R-:W-:Y:S02]  /*5cc0*/  IMAD.MOV R10, RZ, RZ, -R6 ;  /* 0x000000ffff0a7224 */ /* 0x000fe400078e0a06 */
[----:B------:R-:W-:-:S04]  /*5cd0*/  IMAD.HI.U32 R6, R4, R29, RZ ;  /* 0x0000001d04067227 */ /* 0x000fc800078e00ff */
[----:B------:R-:W-:Y:S02]  /*5ce0*/  IMAD.MOV R8, RZ, RZ, -R8 ;  /* 0x000000ffff087224 */ /* 0x000fe400078e0a08 */
[----:B------:R-:W-:Y:S02]  /*5cf0*/  IMAD.MOV R6, RZ, RZ, -R6 ;  /* 0x000000ffff067224 */ /* 0x000fe400078e0a06 */
[----:B------:R-:W-:Y:S01]  /*5d00*/  IMAD R95, R0, R8, R95 ;  /* 0x00000008005f7224 */ /* 0x000fe200078e025f */
[----:B------:R-:W-:Y:S01]  /*5d10*/  IADD3 R8, R2, 0x8, RZ ;  /* 0x0000000802087810 */ /* 0x000fe20007ffe0ff */
[--C-:B------:R-:W-:Y:S02]  /*5d20*/  @!P4 IMAD.IADD R93, R93, 0x1, -R0.reuse ;  /* 0x000000015d5dc824 */ /* 0x100fe400078e0a00 */
[--C-:B------:R-:W-:Y:S01]  /*5d30*/  @!P3 IMAD.IADD R43, R43, 0x1, -R0.reuse ;  /* 0x000000012b2bb824 */ /* 0x100fe200078e0a00 */
[C---:B------:R-:W-:Y:S01]  /*5d40*/  ISETP.GT.U32.AND P3, PT, R0.reuse, R91, PT ;  /* 0x0000005b0000720c */ /* 0x040fe20003f64070 */
[----:B------:R-:W-:Y:S01]  /*5d50*/  IMAD R29, R0, R6, R29 ;  /* 0x00000006001d7224 */ /* 0x000fe200078e021d */
[----:B------:R-:W-:Y:S01]  /*5d60*/  IADD3 R6, R2, 0x4, RZ ;  /* 0x0000000402067810 */ /* 0x000fe20007ffe0ff */
[--C-:B------:R-:W-:Y:S01]  /*5d70*/  @!P0 IMAD.IADD R41, R41, 0x1, -R0.reuse ;  /* 0x0000000129298824 */ /* 0x100fe200078e0a00 */
[----:B------:R-:W-:Y:S01]  /*5d80*/  IABS R169, R8 ;  /* 0x0000000800a97213 */ /* 0x000fe20000000000 */
[----:B------:R-:W-:Y:S01]  /*5d90*/  @!P6 IMAD.MOV R47, RZ, RZ, -R47 ;  /* 0x000000ffff2fe224 */ /* 0x000fe200078e0a2f */
[C---:B------:R-:W-:Y:S01]  /*5da0*/  ISETP.GT.U32.AND P4, PT, R0.reuse, R93, PT ;  /* 0x0000005d0000720c */ /* 0x040fe20003f84070 */
[----:B------:R-:W-:Y:S01]  /*5db0*/  @!P5 IMAD.IADD R35, R35, 0x1, -R0 ;  /* 0x000000012323d824 */ /* 0x000fe200078e0a00 */
[----:B------:R-:W-:Y:S01]  /*5dc0*/  ISETP.GT.U32.AND P0, PT, R0, R43, PT ;  /* 0x0000002b0000720c */ /* 0x000fe20003f04070 */
[----:B------:R-:W-:Y:S01]  /*5dd0*/  IMAD.HI.U32 R2, R4, R169, RZ ;  /* 0x000000a904027227 */ /* 0x000fe200078e00ff */
[----:B------:R-:W-:-:S02]  /*5de0*/  ISETP.GT.U32.AND P6, PT, R0, R41, PT ;  /* 0x000000290000720c */ /* 0x000fc40003fc4070 */
[----:B------:R-:W-:Y:S01]  /*5df0*/  IABS R23, R6 ;  /* 0x0000000600177213 */ /* 0x000fe20000000000 */
[----:B------:R-:W-:Y:S01]  /*5e00*/  @!P1 IMAD.MOV R165, RZ, RZ, -R165 ;  /* 0x000000ffffa59224 */ /* 0x000fe200078e0aa5 */
[----:B------:R-:W-:Y:S01]  /*5e10*/  ISETP.GE.AND P5, PT, R20, RZ, PT ;  /* 0x000000ff1400720c */ /* 0x000fe20003fa6270 */
[C---:B------:R-:W-:Y:S01]  /*5e20*/  IMAD R167, R0.reuse, R10, R167 ;  /* 0x0000000a00a77224 */ /* 0x040fe200078e02a7 */
[----:B------:R-:W-:Y:S01]  /*5e30*/  ISETP.GT.U32.AND P1, PT, R0, R35, PT ;  /* 0x000000230000720c */ /* 0x000fe20003f24070 */
[----:B------:R-:W-:-:S04]  /*5e40*/  IMAD.HI.U32 R4, R4, R23, RZ ;  /* 0x0000001704047227 */ /* 0x000fc800078e00ff */
[----:B------:R-:W-:Y:S02]  /*5e50*/  IMAD.MOV R2, RZ, RZ, -R2 ;  /* 0x000000ffff027224 */ /* 0x000fe400078e0a02 */
[----:B------:R-:W-:Y:S01]  /*5e60*/  @!P3 IMAD.IADD R91, R91, 0x1, -R0 ;  /* 0x000000015b5bb824 */ /* 0x000fe200078e0a00 */
[----:B------:R-:W-:Y:S01]  /*5e70*/  ISETP.GT.U32.AND P3, PT, R0, R167, PT ;  /* 0x000000a70000720c */ /* 0x000fe20003f64070 */
[----:B------:R-:W-:Y:S02]  /*5e80*/  IMAD.MOV R4, RZ, RZ, -R4 ;  /* 0x000000ffff047224 */ /* 0x000fe400078e0a04 */
[--C-:B------:R-:W-:Y:S01]  /*5e90*/  @!P4 IMAD.IADD R93, R93, 0x1, -R0.reuse ;  /* 0x000000015d5dc824 */ /* 0x100fe200078e0a00 */
[----:B------:R-:W-:Y:S01]  /*5ea0*/  ISETP.GE.AND P4, PT, R16, RZ, PT ;  /* 0x000000ff1000720c */ /* 0x000fe20003f86270 */
[C---:B------:R-:W-:Y:S02]  /*5eb0*/  IMAD R169, R0.reuse, R2, R169 ;  /* 0x0000000200a97224 */ /* 0x040fe400078e02a9 */
[--C-:B------:R-:W-:Y:S01]  /*5ec0*/  @!P0 IMAD.IADD R43, R43, 0x1, -R0.reuse ;  /* 0x000000012b2b8824 */ /* 0x100fe200078e0a00 */
[C---:B------:R-:W-:Y:S01]  /*5ed0*/  ISETP.GT.U32.AND P0, PT, R0.reuse, R29, PT ;  /* 0x0000001d0000720c */ /* 0x040fe20003f04070 */
[----:B------:R-:W-:Y:S01]  /*5ee0*/  @!P6 IMAD.IADD R41, R41, 0x1, -R0 ;  /* 0x000000012929e824 */ /* 0x000fe200078e0a00 */
[C---:B------:R-:W-:Y:S01]  /*5ef0*/  ISETP.GT.U32.AND P6, PT, R0.reuse, R95, PT ;  /* 0x0000005f0000720c */ /* 0x040fe20003fc4070 */
[C---:B------:R-:W-:Y:S01]  /*5f00*/  IMAD R23, R0.reuse, R4, R23 ;  /* 0x0000000400177224 */ /* 0x040fe200078e0217 */
[----:B------:R-:W-:Y:S01]  /*5f10*/  SHF.R.S32.HI R4, RZ, 0x2, R36 ;  /* 0x00000002ff047819 */ /* 0x000fe20000011424 */
[----:B------:R-:W-:Y:S01]  /*5f20*/  @!P5 IMAD.MOV R93, RZ, RZ, -R93 ;  /* 0x000000ffff5dd224 */ /* 0x000fe200078e0a5d */
[C---:B------:R-:W-:Y:S01]  /*5f30*/  ISETP.GT.U32.AND P5, PT, R0.reuse, R169, PT ;  /* 0x000000a90000720c */ /* 0x040fe20003fa4070 */
[--C-:B------:R-:W-:Y:S01]  /*5f40*/  @!P1 IMAD.IADD R35, R35, 0x1, -R0.reuse ;  /* 0x0000000123239824 */ /* 0x100fe200078e0a00 */
[----:B------:R-:W-:Y:S01]  /*5f50*/  ISETP.GT.U32.AND P1, PT, R0, R23, PT ;  /* 0x000000170000720c */ /* 0x000fe20003f24070 */
[----:B------:R-:W-:Y:S01]  /*5f60*/  @!P3 IMAD.IADD R167, R167, 0x1, -R0 ;  /* 0x00000001a7a7b824 */ /* 0x000fe200078e0a00 */
[----:B------:R-:W-:Y:S01]  /*5f70*/  ISETP.GE.AND P3, PT, R18, RZ, PT ;  /* 0x000000ff1200720c */ /* 0x000fe20003f66270 */
[----:B------:R-:W-:-:S02]  /*5f80*/  @!P2 IMAD.MOV R91, RZ, RZ, -R91 ;  /* 0x000000ffff5ba224 */ /* 0x000fc400078e0a5b */
[--C-:B------:R-:W-:Y:S01]  /*5f90*/  @!P0 IMAD.IADD R29, R29, 0x1, -R0.reuse ;  /* 0x000000011d1d8824 */ /* 0x100fe200078e0a00 */
[----:B------:R-:W-:Y:S01]  /*5fa0*/  ISETP.GT.U32.AND P2, PT, R0, R167, PT ;  /* 0x000000a70000720c */ /* 0x000fe20003f44070 */
[--C-:B------:R-:W-:Y:S01]  /*5fb0*/  @!P6 IMAD.IADD R95, R95, 0x1, -R0.reuse ;  /* 0x000000015f5fe824 */ /* 0x100fe200078e0a00 */
[----:B------:R-:W-:Y:S01]  /*5fc0*/  ISETP.GE.AND P0, PT, R14, RZ, PT ;  /* 0x000000ff0e00720c */ /* 0x000fe20003f06270 */
[----:B------:R-:W-:Y:S01]  /*5fd0*/  @!P4 IMAD.MOV R43, RZ, RZ, -R43 ;  /* 0x000000ffff2bc224 */ /* 0x000fe200078e0a2b */
[C---:B------:R-:W-:Y:S01]  /*5fe0*/  ISETP.GT.U32.AND P4, PT, R0.reuse, R29, PT ;  /* 0x0000001d0000720c */ /* 0x040fe20003f84070 */
[--C-:B------:R-:W-:Y:S01]  /*5ff0*/  @!P5 IMAD.IADD R169, R169, 0x1, -R0.reuse ;  /* 0x00000001a9a9d824 */ /* 0x100fe200078e0a00 */
[----:B------:R-:W-:Y:S01]  /*6000*/  ISETP.GT.U32.AND P6, PT, R0, R95, PT ;  /* 0x0000005f0000720c */ /* 0x000fe20003fc4070 */
[--C-:B------:R-:W-:Y:S01]  /*6010*/  @!P1 IMAD.IADD R23, R23, 0x1, -R0.reuse ;  /* 0x0000000117179824 */ /* 0x100fe200078e0a00 */
[----:B------:R-:W-:Y:S01]  /*6020*/  LOP3.LUT R14, R3, 0x60, RZ, 0xc0, !PT ;  /* 0x00000060030e7812 */ /* 0x000fe200078ec0ff */
[----:B------:R-:W-:Y:S01]  /*6030*/  IMAD.SHL.U32 R2, R36, 0x10, RZ ;  /* 0x0000001024027824 */ /* 0x000fe200078e00ff */
[----:B------:R-:W-:Y:S01]  /*6040*/  ISETP.GT.U32.AND P5, PT, R0, R169, PT ;  /* 0x000000a90000720c */ /* 0x000fe20003fa4070 */
[----:B------:R-:W-:Y:S01]  /*6050*/  IMAD.SHL.U32 R10, R36, 0x8, RZ ;  /* 0x00000008240a7824 */ /* 0x000fe200078e00ff */
[----:B------:R-:W-:Y:S01]  /*6060*/  ISETP.GT.U32.AND P1, PT, R0, R23, PT ;  /* 0x000000170000720c */ /* 0x000fe20003f24070 */
[--C-:B------:R-:W-:Y:S01]  /*6070*/  @!P2 IMAD.IADD R167, R167, 0x1, -R0.reuse ;  /* 0x00000001a7a7a824 */ /* 0x100fe200078e0a00 */
[----:B------:R-:W-:Y:S01]  /*6080*/  ISETP.GE.AND P2, PT, R24, RZ, PT ;  /* 0x000000ff1800720c */ /* 0x000fe20003f46270 */
[----:B------:R1:W-:Y:S01]  /*6090*/  STL [R1+0x190], R14 ;  /* 0x0001900e01007387 */ /* 0x0003e20000100800 */
[----:B------:R-:W-:Y:S01]  /*60a0*/  @!P3 IADD3 R41, -R41, RZ, RZ ;  /* 0x000000ff2929b210 */ /* 0x000fe20007ffe1ff */
[--C-:B------:R-:W-:Y:S01]  /*60b0*/  @!P4 IMAD.IADD R29, R29, 0x1, -R0.reuse ;  /* 0x000000011d1dc824 */ /* 0x100fe200078e0a00 */
[----:B------:R-:W-:Y:S01]  /*60c0*/  SGXT R3, R4, 0x1 ;  /* 0x000000010403781a */ /* 0x000fe20000000200 */
[--C-:B------:R-:W-:Y:S01]  /*60d0*/  @!P6 IMAD.IADD R95, R95, 0x1, -R0.reuse ;  /* 0x000000015f5fe824 */ /* 0x100fe200078e0a00 */
[----:B------:R-:W-:Y:S01]  /*60e0*/  ISETP.GE.AND P3, PT, R22, RZ, PT ;  /* 0x000000ff1600720c */ /* 0x000fe20003f66270 */
[----:B------:R-:W-:Y:S01]  /*60f0*/  @!P0 IMAD.MOV R167, RZ, RZ, -R167 ;  /* 0x000000ffffa78224 */ /* 0x000fe200078e0aa7 */
[----:B------:R-:W-:Y:S01]  /*6100*/  ISETP.GE.AND P4, PT, R28, RZ, PT ;  /* 0x000000ff1c00720c */ /* 0x000fe20003f86270 */
[--C-:B------:R-:W-:Y:S01]  /*6110*/  @!P5 IMAD.IADD R169, R169, 0x1, -R0.reuse ;  /* 0x00000001a9a9d824 */ /* 0x100fe200078e0a00 */
[----:B------:R-:W-:Y:S01]  /*6120*/  ISETP.GE.AND P6, PT, R8, RZ, PT ;  /* 0x000000ff0800720c */ /* 0x000fe20003fc6270 */
[----:B------:R-:W-:Y:S01]  /*6130*/  @!P1 IMAD.IADD R23, R23, 0x1, -R0 ;  /* 0x0000000117179824 */ /* 0x000fe200078e0a00 */
[----:B------:R-:W-:Y:S01]  /*6140*/  LOP3.LUT R4, R2, 0x100, RZ, 0xc0, !PT ;  /* 0x0000010002047812 */ /* 0x000fe200078ec0ff */
[----:B------:R-:W-:Y:S01]  /*6150*/  IMAD.SHL.U32 R8, R36, 0x40, RZ ;  /* 0x0000004024087824 */ /* 0x000fe200078e00ff */
[----:B------:R-:W-:Y:S01]  /*6160*/  ISETP.GE.AND P5, PT, R6, RZ, PT ;  /* 0x000000ff0600720c */ /* 0x000fe20003fa6270 */
[----:B------:R-:W-:Y:S01]  /*6170*/  @!P2 IMAD.MOV R29, RZ, RZ, -R29 ;  /* 0x000000ffff1da224 */ /* 0x000fe200078e0a1d */
[----:B------:R-:W-:-:S02]  /*6180*/  SGXT R2, R12, 0x1 ;  /* 0x000000010c02781a */ /* 0x000fc40000000200 */
[----:B------:R-:W-:Y:S01]  /*6190*/  LOP3.LUT R127, R14, 0x90, R3, 0xf8, !PT ;  /* 0x000000900e7f7812 */ /* 0x000fe200078ef803 */
[----:B------:R-:W-:Y:S01]  /*61a0*/  @!P3 IMAD.MOV R35, RZ, RZ, -R35 ;  /* 0x000000ffff23b224 */ /* 0x000fe200078e0a23 */
[----:B------:R-:W-:Y:S01]  /*61b0*/  ISETP.NE.AND P1, PT, RZ, c[0x0][0x17c], PT ;  /* 0x00005f00ff007a0c */ /* 0x000fe20003f25270 */
[----:B------:R-:W-:Y:S01]  /*61c0*/  @!P4 IMAD.MOV R95, RZ, RZ, -R95 ;  /* 0x000000ffff5fc224 */ /* 0x000fe200078e0a5f */
[----:B------:R-:W-:Y:S01]  /*61d0*/  LOP3.LUT R3, R2, 0x90, RZ, 0xc0, !PT ;  /* 0x0000009002037812 */ /* 0x000fe200078ec0ff */
[----:B------:R-:W-:Y:S01]  /*61e0*/  @!P6 IMAD.MOV R169, RZ, RZ, -R169 ;  /* 0x000000ffffa9e224 */ /* 0x000fe200078e0aa9 */
[----:B------:R-:W-:Y:S02]  /*61f0*/  LOP3.LUT R2, R127, 0x10, R126, 0x78, !PT ;  /* 0x000000107f027812 */ /* 0x000fe400078e787e */
[C---:B------:R-:W-:Y:S01]  /*6200*/  SEL R148, R96.reuse, R149, !P1 ;  /* 0x0000009560947207 */ /* 0x040fe20004800000 */
[----:B------:R-:W-:Y:S01]  /*6210*/  @!P5 IMAD.MOV R23, RZ, RZ, -R23 ;  /* 0x000000ffff17d224 */ /* 0x000fe200078e0a17 */
[----:B------:R-:W-:Y:S01]  /*6220*/  SEL R149, R96, R151, !P1 ;  /* 0x0000009760957207 */ /* 0x000fe20004800000 */
[----:B------:R-:W-:Y:S01]  /*6230*/  IMAD.IADD R2, R4, 0x1, R2 ;  /* 0x0000000104027824 */ /* 0x000fe200078e0202 */
[----:B------:R-:W-:Y:S01]  /*6240*/  SEL R151, R96, R155, !P1 ;  /* 0x0000009b60977207 */ /* 0x000fe20004800000 */
[----:B------:R-:W-:Y:S01]  /*6250*/  IMAD R148, R148, c[0x0][0x190], RZ ;  /* 0x0000640094947a24 */ /* 0x000fe200078e02ff */
[----:B------:R-:W-:Y:S01]  /*6260*/  SEL R155, R96, R249, !P1 ;  /* 0x000000f9609b7207 */ /* 0x000fe20004800000 */
[----:B------:R-:W-:Y:S01]  /*6270*/  IMAD R149, R149, c[0x0][0x190], RZ ;  /* 0x0000640095957a24 */ /* 0x000fe200078e02ff */
[----:B------:R-:W-:Y:S01]  /*6280*/  LOP3.LUT R10, R10, 0x30, R126, 0x48, !PT ;  /* 0x000000300a0a7812 */ /* 0x000fe200078e487e */
[----:B------:R3:W-:Y:S01]  /*6290*/  STL [R1+0x164], R2 ;  /* 0x0001640201007387 */ /* 0x0007e20000100800 */
[----:B------:R-:W-:Y:S01]  /*62a0*/  LOP3.LUT R8, R8, 0x1c0, RZ, 0xc0, !PT ;  /* 0x000001c008087812 */ /* 0x000fe200078ec0ff */
[----:B------:R-:W-:Y:S01]  /*62b0*/  IMAD R151, R151, c[0x0][0x190], RZ ;  /* 0x0000640097977a24 */ /* 0x000fe200078e02ff */
[----:B------:R-:W-:Y:S01]  /*62c0*/  SEL R249, R96, R26, !P1 ;  /* 0x0000001a60f97207 */ /* 0x000fe20004800000 */
[----:B------:R-:W-:Y:S01]  /*62d0*/  IMAD R26, R58, c[0x0][0x188], RZ ;  /* 0x000062003a1a7a24 */ /* 0x000fe200078e02ff */
[----:B------:R-:W-:Y:S01]  /*62e0*/  SEL R168, R96, R29, !P1 ;  /* 0x0000001d60a87207 */ /* 0x000fe20004800000 */
[----:B------:R-:W-:Y:S01]  /*62f0*/  IMAD R29, R56, c[0x0][0x188], RZ ;  /* 0x00006200381d7a24 */ /* 0x000fe200078e02ff */
[----:B------:R-:W-:Y:S01]  /*6300*/  SEL R154, R96, R245, !P1 ;  /* 0x000000f5609a7207 */ /* 0x000fe20004800000 */
[----:B------:R-:W-:Y:S01]  /*6310*/  IMAD R249, R249, c[0x0][0x190], RZ ;  /* 0x00006400f9f97a24 */ /* 0x000fe200078e02ff */
[----:B------:R-:W-:Y:S01]  /*6320*/  IADD3 R127, R10, R8, R30 ;  /* 0x000000080a7f7210 */ /* 0x000fe20007ffe01e */
[----:B------:R-:W-:Y:S01]  /*6330*/  IMAD R155, R155, c[0x0][0x190], RZ ;  /* 0x000064009b9b7a24 */ /* 0x000fe200078e02ff */
[----:B------:R-:W-:Y:S01]  /*6340*/  SEL R245, R96, R247, !P1 ;  /* 0x000000f760f57207 */ /* 0x000fe20004800000 */
[----:B------:R-:W-:Y:S01]  /*6350*/  IMAD R154, R154, c[0x0][0x190], RZ ;  /* 0x000064009a9a7a24 */ /* 0x000fe200078e02ff */
[----:B------:R-:W-:Y:S01]  /*6360*/  LOP3.LUT R126, R3, 0x7e, R126, 0x78, !PT ;  /* 0x0000007e037e7812 */ /* 0x000fe200078e787e */
[----:B------:R-:W-:Y:S01]  /*6370*/  IMAD R168, R168, c[0x0][0x190], RZ ;  /* 0x00006400a8a87a24 */ /* 0x000fe200078e02ff */
[C---:B------:R-:W-:Y:S01]  /*6380*/  SEL R40, R96.reuse, R5, !P1 ;  /* 0x0000000560287207 */ /* 0x040fe20004800000 */
[----:B------:R-:W-:Y:S01]  /*6390*/  IMAD R245, R245, c[0x0][0x190], RZ ;  /* 0x00006400f5f57a24 */ /* 0x000fe200078e02ff */
[----:B------:R-:W-:-:S02]  /*63a0*/  SEL R36, R96, R7, !P1 ;  /* 0x0000000760247207 */ /* 0x000fc40004800000 */
[----:B------:R-:W-:Y:S01]  /*63b0*/  SEL R34, R96, R9, !P1 ;  /* 0x0000000960227207 */ /* 0x000fe20004800000 */
[----:B------:R-:W-:Y:S01]  /*63c0*/  IMAD R40, R40, c[0x0][0x190], RZ ;  /* 0x0000640028287a24 */ /* 0x000fe200078e02ff */
[----:B--2---:R-:W-:Y:S01]  /*63d0*/  SEL R30, R96, R11, !P1 ;  /* 0x0000000b601e7207 */ /* 0x004fe20004800000 */
[----:B------:R-:W-:Y:S01]  /*63e0*/  IMAD R36, R36, c[0x0][0x190], RZ ;  /* 0x0000640024247a24 */ /* 0x000fe200078e02ff */
[----:B------:R-:W-:Y:S01]  /*63f0*/  SEL R28, R96, R13, !P1 ;  /* 0x0000000d601c7207 */ /* 0x000fe20004800000 */
        /* <DEDUP_REMOVED lines=15> */
[C---:B------:R-:W-:Y:S01]  /*64f0*/  SEL R97, R96.reuse, R97, !P1 ;  /* 0x0000006160617207 */ /* 0x040fe20004800000 */
[----:B------:R-:W-:Y:S01]  /*6500*/  IMAD R247, R247, c[0x0][0x190], RZ ;  /* 0x00006400f7f77a24 */ /* 0x000fe200078e02ff */
[----:B------:R-:W-:Y:S01]  /*6510*/  SEL R39, R96, R39, !P1 ;  /* 0x0000002760277207 */ /* 0x000fe20004800000 */
[----:B------:R-:W-:Y:S01]  /*6520*/  IMAD R166, R166, c[0x0][0x190], RZ ;  /* 0x00006400a6a67a24 */ /* 0x000fe200078e02ff */
[C---:B------:R-:W-:Y:S01]  /*6530*/  SEL R37, R96.reuse, R37, !P1 ;  /* 0x0000002560257207 */ /* 0x040fe20004800000 */
        /* <DEDUP_REMOVED lines=17> */
[----:B------:R-:W-:Y:S01]  /*6650*/  SEL R16, R96, R63, !P1 ;  /* 0x0000003f60107207 */ /* 0x000fe20004800000 */
[----:B------:R-:W-:Y:S01]  /*6660*/  IMAD R18, R18, c[0x0][0x190], RZ ;  /* 0x0000640012127a24 */ /* 0x000fe200078e02ff */
[C---:B------:R-:W-:Y:S01]  /*6670*/  SEL R15, R96.reuse, R67, !P1 ;  /* 0x00000043600f7207 */ /* 0x040fe20004800000 */
[----:B------:R-:W-:Y:S01]  /*6680*/  IMAD R17, R17, c[0x0][0x190], RZ ;  /* 0x0000640011117a24 */ /* 0x000fe200078e02ff */
[----:B-1----:R-:W-:Y:S01]  /*6690*/  SEL R14, R96, R69, !P1 ;  /* 0x00000045600e7207 */ /* 0x002fe20004800000 */
[----:B------:R-:W-:Y:S01]  /*66a0*/  IMAD R16, R16, c[0x0][0x190], RZ ;  /* 0x0000640010107a24 */ /* 0x000fe200078e02ff */
[C---:B------:R-:W-:Y:S01]  /*66b0*/  SEL R13, R96.reuse, R71, !P1 ;  /* 0x00000047600d7207 */ /* 0x040fe20004800000 */
        /* <DEDUP_REMOVED lines=39> */
[C---:B---3--:R-:W-:Y:S01]  /*6930*/  SEL R2, R96.reuse, R105, !P1 ;  /* 0x0000006960027207 */ /* 0x048fe20004800000 */
        /* <DEDUP_REMOVED lines=145> */
[----:B------:R-:W-:Y:S01]  /*7250*/  LEA R41, P2, R26, c[0x0][0x160], 0x1 ;  /* 0x000058001a297a11 */ /* 0x000fe200078408ff */
[----:B------:R-:W-:Y:S01]  /*7260*/  IMAD R94, R94, c[0x0][0x190], RZ ;  /* 0x000064005e5e7a24 */ /* 0x000fe200078e02ff */
[----:B------:R-:W-:Y:S01]  /*7270*/  SEL R96, R96, R23, !P1 ;  /* 0x0000001760607207 */ /* 0x000fe20004800000 */
[----:B------:R-:W-:Y:S01]  /*7280*/  IMAD R23, R52, c[0x0][0x188], RZ ;  /* 0x0000620034177a24 */ /* 0x000fe200078e02ff */
[----:B------:R-:W-:Y:S01]  /*7290*/  LEA R35, P3, R29, c[0x0][0x160], 0x1 ;  /* 0x000058001d237a11 */ /* 0x000fe200078608ff */
[----:B------:R-:W-:Y:S01]  /*72a0*/  STL [R1+0x16c], R41 ;  /* 0x00016c2901007387 */ /* 0x000fe20000100800 */
[----:B------:R-:W-:Y:S01]  /*72b0*/  LEA R38, P4, R32, c[0x0][0x160], 0x1 ;  /* 0x0000580020267a11 */ /* 0x000fe200078808ff */
[----:B------:R-:W-:Y:S01]  /*72c0*/  IMAD R95, R95, c[0x0][0x190], RZ ;  /* 0x000064005f5f7a24 */ /* 0x000fe200078e02ff */
[----:B------:R-:W-:Y:S01]  /*72d0*/  LEA.HI.X.SX32 R26, R26, c[0x0][0x164], 0x1, P2 ;  /* 0x000059001a1a7a11 */ /* 0x000fe200010f0eff */
[----:B------:R1:W-:Y:S01]  /*72e0*/  STL [R1+0x174], R35 ;  /* 0x0001742301007387 */ /* 0x0003e20000100800 */
[----:B------:R-:W-:Y:S01]  /*72f0*/  ISETP.GE.AND P1, PT, R60, RZ, PT ;  /* 0x000000ff3c00720c */ /* 0x000fe20003f26270 */
[----:B------:R-:W-:Y:S01]  /*7300*/  IMAD R169, R169, c[0x0][0x190], RZ ;  /* 0x00006400a9a97a24 */ /* 0x000fe200078e02ff */
[----:B------:R-:W-:Y:S01]  /*7310*/  LEA.HI.X.SX32 R29, R29, c[0x0][0x164], 0x1, P3 ;  /* 0x000059001d1d7a11 */ /* 0x000fe200018f0eff */
[----:B------:R-:W-:Y:S01]  /*7320*/  STL [R1+0x17c], R38 ;  /* 0x00017c2601007387 */ /* 0x000fe20000100800 */
[----:B------:R-:W-:Y:S01]  /*7330*/  ISETP.NE.AND P0, PT, RZ, c[0x0][0x178], PT ;  /* 0x00005e00ff007a0c */ /* 0x000fe20003f05270 */
[----:B------:R-:W-:Y:S01]  /*7340*/  IMAD R96, R96, c[0x0][0x190], RZ ;  /* 0x0000640060607a24 */ /* 0x000fe200078e02ff */
[C---:B------:R-:W-:Y:S01]  /*7350*/  LEA R42, P2, R36.reuse, c[0x0][0x168], 0x1 ;  /* 0x00005a00242a7a11 */ /* 0x040fe200078408ff */
[----:B------:R-:W-:Y:S01]  /*7360*/  IMAD.MOV.U32 R47, RZ, RZ, c[0x0][0x18c] ;  /* 0x00006300ff2f7624 */ /* 0x000fe200078e00ff */
[----:B------:R-:W-:Y:S01]  /*7370*/  SHF.R.S32.HI R125, RZ, 0x1f, R124 ;  /* 0x0000001fff7d7819 */ /* 0x000fe2000001147c */
[----:B------:R-:W-:Y:S01]  /*7380*/  CS2R R48, SRZ ;  /* 0x0000000000307805 */ /* 0x000fe2000001ff00 */
[C---:B-1----:R-:W-:Y:S01]  /*7390*/  LEA R35, P5, R23.reuse, c[0x0][0x160], 0x1 ;  /* 0x0000580017237a11 */ /* 0x042fe200078a08ff */
[----:B------:R-:W-:Y:S01]  /*73a0*/  CS2R R50, SRZ ;  /* 0x0000000000327805 */ /* 0x000fe2000001ff00 */
[----:B------:R-:W-:Y:S01]  /*73b0*/  LEA.HI.X.SX32 R36, R36, c[0x0][0x16c], 0x1, P2 ;  /* 0x00005b0024247a11 */ /* 0x000fe200010f0eff */
[----:B------:R-:W-:Y:S01]  /*73c0*/  @!P1 IMAD.MOV R44, RZ, RZ, -R44 ;  /* 0x000000ffff2c9224 */ /* 0x000fe200078e0a2c */
[----:B------:R-:W-:Y:S01]  /*73d0*/  LEA.HI.X.SX32 R23, R23, c[0x0][0x164], 0x1, P5 ;  /* 0x0000590017177a11 */ /* 0x000fe200028f0eff */
[----:B------:R1:W-:Y:S01]  /*73e0*/  STL [R1+0x184], R35 ;  /* 0x0001842301007387 */ /* 0x0003e20000100800 */
[----:B------:R-:W-:Y:S01]  /*73f0*/  LEA R43, P6, R39, c[0x0][0x168], 0x1 ;  /* 0x00005a00272b7a11 */ /* 0x000fe200078c08ff */
[----:B------:R-:W-:Y:S01]  /*7400*/  CS2R R116, SRZ ;  /* 0x0000000000747805 */ /* 0x000fe2000001ff00 */
[----:B------:R-:W-:Y:S01]  /*7410*/  @!P0 LOP3.LUT R44, RZ, c[0x0][0x178], RZ, 0x33, !PT ;  /* 0x00005e00ff2c8a12 */ /* 0x000fe200078e33ff */
[----:B------:R2:W-:Y:S01]  /*7420*/  STL [R1+0x168], R26 ;  /* 0x0001681a01007387 */ /* 0x0005e20000100800 */
[C---:B------:R-:W-:Y:S01]  /*7430*/  LEA R41, P0, R33.reuse, c[0x0][0x168], 0x1 ;  /* 0x00005a0021297a11 */ /* 0x040fe200078008ff */
[----:B------:R-:W-:Y:S01]  /*7440*/  CS2R R118, SRZ ;  /* 0x0000000000767805 */ /* 0x000fe2000001ff00 */
[----:B------:R-:W-:Y:S01]  /*7450*/  SHF.L.U64.HI R125, R124, 0x1, R125 ;  /* 0x000000017c7d7819 */ /* 0x000fe2000001027d */
[----:B------:R-:W-:Y:S01]  /*7460*/  STL [R1+0x170], R29 ;  /* 0x0001701d01007387 */ /* 0x000fe20000100800 */
[----:B------:R-:W-:Y:S01]  /*7470*/  LEA.HI.X.SX32 R33, R33, c[0x0][0x16c], 0x1, P0 ;  /* 0x00005b0021217a11 */ /* 0x000fe200000f0eff */
[----:B------:R-:W-:Y:S01]  /*7480*/  IMAD R44, R44, c[0x0][0x184], RZ ;  /* 0x000061002c2c7a24 */ /* 0x000fe200078e02ff */
[C---:B-1----:R-:W-:Y:S01]  /*7490*/  LEA R35, P2, R27.reuse, c[0x0][0x168], 0x1 ;  /* 0x00005a001b237a11 */ /* 0x042fe200078408ff */
[----:B------:R-:W-:Y:S01]  /*74a0*/  CS2R R52, SRZ ;  /* 0x0000000000347805 */ /* 0x000fe2000001ff00 */
[----:B------:R-:W-:Y:S01]  /*74b0*/  CS2R R54, SRZ ;  /* 0x0000000000367805 */ /* 0x000fe2000001ff00 */
[----:B--2---:R-:W-:Y:S01]  /*74c0*/  LEA.HI.X.SX32 R26, R32, c[0x0][0x164], 0x1, P4 ;  /* 0x00005900201a7a11 */ /* 0x004fe200020f0eff */
[----:B------:R-:W-:Y:S01]  /*74d0*/  CS2R R56, SRZ ;  /* 0x0000000000387805 */ /* 0x000fe2000001ff00 */
[----:B------:R-:W-:Y:S01]  /*74e0*/  LEA.HI.X.SX32 R27, R27, c[0x0][0x16c], 0x1, P2 ;  /* 0x00005b001b1b7a11 */ /* 0x000fe200010f0eff */
[----:B------:R-:W-:Y:S01]  /*74f0*/  CS2R R58, SRZ ;  /* 0x00000000003a7805 */ /* 0x000fe2000001ff00 */
[C---:B------:R-:W-:Y:S01]  /*7500*/  LEA R32, P0, R24.reuse, c[0x0][0x168], 0x1 ;  /* 0x00005a0018207a11 */ /* 0x040fe200078008ff */
[----:B------:R1:W-:Y:S01]  /*7510*/  STL [R1+0x178], R26 ;  /* 0x0001781a01007387 */ /* 0x0003e20000100800 */
[----:B0-----:R-:W-:Y:S01]  /*7520*/  CS2R R60, SRZ ;  /* 0x00000000003c7805 */ /* 0x001fe2000001ff00 */
[----:B------:R-:W-:Y:S01]  /*7530*/  CS2R R62, SRZ ;  /* 0x00000000003e7805 */ /* 0x000fe2000001ff00 */
[----:B------:R-:W-:Y:S01]  /*7540*/  LEA.HI.X.SX32 R24, R24, c[0x0][0x16c], 0x1, P0 ;  /* 0x00005b0018187a11 */ /* 0x000fe200000f0eff */
[----:B------:R0:W-:Y:S01]  /*7550*/  STL [R1+0x180], R23 ;  /* 0x0001801701007387 */ /* 0x0001e20000100800 */
[----:B------:R-:W-:Y:S01]  /*7560*/  CS2R R64, SRZ ;  /* 0x0000000000407805 */ /* 0x000fe2000001ff00 */
[----:B------:R-:W-:Y:S01]  /*7570*/  CS2R R66, SRZ ;  /* 0x0000000000427805 */ /* 0x000fe2000001ff00 */
[----:B------:R-:W-:Y:S01]  /*7580*/  CS2R R68, SRZ ;  /* 0x0000000000447805 */ /* 0x000fe2000001ff00 */
[----:B------:R-:W-:Y:S01]  /*7590*/  CS2R R70, SRZ ;  /* 0x0000000000467805 */ /* 0x000fe2000001ff00 */
[----:B------:R-:W-:Y:S01]  /*75a0*/  CS2R R72, SRZ ;  /* 0x0000000000487805 */ /* 0x000fe2000001ff00 */
[C---:B-1----:R-:W-:Y:S01]  /*75b0*/  LEA R26, P3, R37.reuse, c[0x0][0x168], 0x1 ;  /* 0x00005a00251a7a11 */ /* 0x042fe200078608ff */
[----:B------:R-:W-:Y:S01]  /*75c0*/  CS2R R74, SRZ ;  /* 0x00000000004a7805 */ /* 0x000fe2000001ff00 */
[----:B------:R-:W-:Y:S01]  /*75d0*/  CS2R R76, SRZ ;  /* 0x00000000004c7805 */ /* 0x000fe2000001ff00 */
[----:B------:R-:W-:Y:S01]  /*75e0*/  CS2R R78, SRZ ;  /* 0x00000000004e7805 */ /* 0x000fe2000001ff00 */
[C---:B0-----:R-:W-:Y:S01]  /*75f0*/  LEA R23, P4, R40.reuse, c[0x0][0x168], 0x1 ;  /* 0x00005a0028177a11 */ /* 0x041fe200078808ff */
[----:B------:R-:W-:Y:S01]  /*7600*/  CS2R R80, SRZ ;  /* 0x0000000000507805 */ /* 0x000fe2000001ff00 */
[----:B------:R-:W-:Y:S01]  /*7610*/  LEA.HI.X.SX32 R37, R37, c[0x0][0x16c], 0x1, P3 ;  /* 0x00005b0025257a11 */ /* 0x000fe200018f0eff */
[----:B------:R-:W-:Y:S01]  /*7620*/  CS2R R82, SRZ ;  /* 0x0000000000527805 */ /* 0x000fe2000001ff00 */
[----:B------:R-:W-:Y:S01]  /*7630*/  LEA.HI.X.SX32 R40, R40, c[0x0][0x16c], 0x1, P4 ;  /* 0x00005b0028287a11 */ /* 0x000fe200020f0eff */
[----:B------:R0:W-:Y:S01]  /*7640*/  STL [R1+0x60], R23 ;  /* 0x0000601701007387 */ /* 0x0001e20000100800 */
[----:B------:R-:W-:Y:S01]  /*7650*/  LEA R38, P4, R30, c[0x0][0x168], 0x1 ;  /* 0x00005a001e267a11 */ /* 0x000fe200078808ff */
[----:B------:R-:W-:Y:S01]  /*7660*/  CS2R R84, SRZ ;  /* 0x0000000000547805 */ /* 0x000fe2000001ff00 */
[----:B------:R-:W-:Y:S01]  /*7670*/  IMAD.SHL.U32 R124, R124, 0x2, RZ ;  /* 0x000000027c7c7824 */ /* 0x000fe200078e00ff */
[----:B------:R1:W-:Y:S01]  /*7680*/  STL [R1+0x64], R26 ;  /* 0x0000641a01007387 */ /* 0x0003e20000100800 */
[----:B------:R-:W-:Y:S01]  /*7690*/  LEA.HI.X.SX32 R30, R30, c[0x0][0x16c], 0x1, P4 ;  /* 0x00005b001e1e7a11 */ /* 0x000fe200020f0eff */
[----:B------:R-:W-:Y:S01]  /*76a0*/  IMAD.SHL.U32 R47, R47, 0x20, RZ ;  /* 0x000000202f2f7824 */ /* 0x000fe200078e00ff */
[----:B------:R-:W-:Y:S01]  /*76b0*/  LEA R29, P4, R21, c[0x0][0x168], 0x1 ;  /* 0x00005a00151d7a11 */ /* 0x000fe200078808ff */
[----:B------:R-:W-:Y:S01]  /*76c0*/  CS2R R100, SRZ ;  /* 0x0000000000647805 */ /* 0x000fe2000001ff00 */
[----:B------:R-:W-:Y:S01]  /*76d0*/  LEA.HI.X.SX32 R39, R39, c[0x0][0x16c], 0x1, P6 ;  /* 0x00005b0027277a11 */ /* 0x000fe200030f0eff */
[----:B------:R-:W-:Y:S01]  /*76e0*/  CS2R R102, SRZ ;  /* 0x0000000000667805 */ /* 0x000fe2000001ff00 */
[C---:B0-----:R-:W-:Y:S01]  /*76f0*/  LEA R23, P1, R34.reuse, c[0x0][0x168], 0x1 ;  /* 0x00005a0022177a11 */ /* 0x041fe200078208ff */
[----:B------:R-:W-:Y:S01]  /*7700*/  CS2R R108, SRZ ;  /* 0x00000000006c7805 */ /* 0x000fe2000001ff00 */
[----:B------:R-:W-:Y:S01]  /*7710*/  LEA.HI.X.SX32 R21, R21, c[0x0][0x16c], 0x1, P4 ;  /* 0x00005b0015157a11 */ /* 0x000fe200020f0eff */
[----:B------:R-:W-:Y:S01]  /*7720*/  CS2R R110, SRZ ;  /* 0x00000000006e7805 */ /* 0x000fe2000001ff00 */
[----:B------:R-:W-:Y:S01]  /*7730*/  LEA.HI.X.SX32 R34, R34, c[0x0][0x16c], 0x1, P1 ;  /* 0x00005b0022227a11 */ /* 0x000fe200008f0eff */
[----:B------:R0:W-:Y:S01]  /*7740*/  STL [R1+0x68], R23 ;  /* 0x0000681701007387 */ /* 0x0001e20000100800 */
[----:B-1----:R-:W-:-:S02]  /*7750*/  LEA R26, P2, R19, c[0x0][0x168], 0x1 ;  /* 0x00005a00131a7a11 */ /* 0x002fc400078408ff */
[----:B------:R-:W-:Y:S02]  /*7760*/  LEA R170, P4, R15, c[0x0][0x168], 0x1 ;  /* 0x00005a000faa7a11 */ /* 0x000fe400078808ff */
[----:B------:R-:W-:Y:S02]  /*7770*/  LEA.HI.X.SX32 R19, R19, c[0x0][0x16c], 0x1, P2 ;  /* 0x00005b0013137a11 */ /* 0x000fe400010f0eff */
[----:B------:R-:W-:Y:S02]  /*7780*/  LEA R171, P2, R13, c[0x0][0x168], 0x1 ;  /* 0x00005a000dab7a11 */ /* 0x000fe400078408ff */
[----:B------:R-:W-:Y:S02]  /*7790*/  LEA.HI.X.SX32 R15, R15, c[0x0][0x16c], 0x1, P4 ;  /* 0x00005b000f0f7a11 */ /* 0x000fe400020f0eff */
[----:B0-----:R-:W-:Y:S02]  /*77a0*/  LEA R23, P5, R31, c[0x0][0x168], 0x1 ;  /* 0x00005a001f177a11 */ /* 0x001fe400078a08ff */
[----:B------:R-:W-:-:S02]  /*77b0*/  LEA.HI.X.SX32 R13, R13, c[0x0][0x16c], 0x1, P2 ;  /* 0x00005b000d0d7a11 */ /* 0x000fc400010f0eff */
[----:B------:R-:W-:Y:S01]  /*77c0*/  LEA.HI.X.SX32 R31, R31, c[0x0][0x16c], 0x1, P5 ;  /* 0x00005b001f1f7a11 */ /* 0x000fe200028f0eff */
[----:B------:R0:W-:Y:S01]  /*77d0*/  STL [R1+0x6c], R23 ;  /* 0x00006c1701007387 */ /* 0x0001e20000100800 */
[C---:B------:R-:W-:Y:S02]  /*77e0*/  LEA R176, P2, R9.reuse, c[0x0][0x168], 0x1 ;  /* 0x00005a0009b07a11 */ /* 0x040fe400078408ff */
[----:B------:R-:W-:Y:S02]  /*77f0*/  LEA R174, P4, R10, c[0x0][0x168], 0x1 ;  /* 0x00005a000aae7a11 */ /* 0x000fe400078808ff */
[----:B------:R-:W-:Y:S02]  /*7800*/  LEA.HI.X.SX32 R9, R9, c[0x0][0x16c], 0x1, P2 ;  /* 0x00005b0009097a11 */ /* 0x000fe400010f0eff */
[----:B------:R-:W-:Y:S02]  /*7810*/  LEA R182, P2, R6, c[0x0][0x168], 0x1 ;  /* 0x00005a0006b67a11 */ /* 0x000fe400078408ff */
[----:B------:R-:W-:-:S02]  /*7820*/  LEA.HI.X.SX32 R10, R10, c[0x0][0x16c], 0x1, P4 ;  /* 0x00005b000a0a7a11 */ /* 0x000fc400020f0eff */
[----:B0-----:R-:W-:Y:S02]  /*7830*/  LEA R23, P3, R28, c[0x0][0x168], 0x1 ;  /* 0x00005a001c177a11 */ /* 0x001fe400078608ff */
[----:B------:R-:W-:Y:S02]  /*7840*/  LEA.HI.X.SX32 R6, R6, c[0x0][0x16c], 0x1, P2 ;  /* 0x00005b0006067a11 */ /* 0x000fe400010f0eff */
[----:B------:R-:W-:Y:S01]  /*7850*/  LEA.HI.X.SX32 R28, R28, c[0x0][0x16c], 0x1, P3 ;  /* 0x00005b001c1c7a11 */ /* 0x000fe200018f0eff */
[----:B------:R0:W-:Y:S01]  /*7860*/  STL [R1+0x70], R23 ;  /* 0x0000701701007387 */ /* 0x0001e20000100800 */
[----:B------:R-:W-:Y:S02]  /*7870*/  LEA R188, P2, R3, c[0x0][0x168], 0x1 ;  /* 0x00005a0003bc7a11 */ /* 0x000fe400078408ff */
[----:B------:R-:W-:Y:S02]  /*7880*/  LEA R180, P4, R7, c[0x0][0x168], 0x1 ;  /* 0x00005a0007b47a11 */ /* 0x000fe400078808ff */
[----:B------:R-:W-:-:S02]  /*7890*/  LEA.HI.X.SX32 R3, R3, c[0x0][0x16c], 0x1, P2 ;  /* 0x00005b0003037a11 */ /* 0x000fc400010f0eff */
[----:B------:R-:W-:Y:S02]  /*78a0*/  LEA R194, P2, R129, c[0x0][0x168], 0x1 ;  /* 0x00005a0081c27a11 */ /* 0x000fe400078408ff */
[----:B------:R-:W-:Y:S02]  /*78b0*/  LEA.HI.X.SX32 R7, R7, c[0x0][0x16c], 0x1, P4 ;  /* 0x00005b0007077a11 */ /* 0x000fe400020f0eff */
[C---:B0-----:R-:W-:Y:S02]  /*78c0*/  LEA R23, P1, R25.reuse, c[0x0][0x168], 0x1 ;  /* 0x00005a0019177a11 */ /* 0x041fe400078208ff */
[----:B------:R-:W-:Y:S02]  /*78d0*/  LEA R186, P4, R4, c[0x0][0x168], 0x1 ;  /* 0x00005a0004ba7a11 */ /* 0x000fe400078808ff */
[----:B------:R-:W-:Y:S01]  /*78e0*/  LEA.HI.X.SX32 R25, R25, c[0x0][0x16c], 0x1, P1 ;  /* 0x00005b0019197a11 */ /* 0x000fe200008f0eff */
[----:B------:R0:W-:Y:S01]  /*78f0*/  STL [R1+0x74], R23 ;  /* 0x0000741701007387 */ /* 0x0001e20000100800 */
[----:B------:R-:W-:-:S02]  /*7900*/  LEA R98, P1, R18, c[0x0][0x168], 0x1 ;  /* 0x00005a0012627a11 */ /* 0x000fc400078208ff */
[----:B------:R-:W-:Y:S02]  /*7910*/  LEA.HI.X.SX32 R129, R129, c[0x0][0x16c], 0x1, P2 ;  /* 0x00005b0081817a11 */ /* 0x000fe400010f0eff */
[----:B------:R-:W-:Y:S02]  /*7920*/  LEA.HI.X.SX32 R18, R18, c[0x0][0x16c], 0x1, P1 ;  /* 0x00005b0012127a11 */ /* 0x000fe400008f0eff */
[----:B------:R-:W-:Y:S02]  /*7930*/  LEA R200, P2, R132, c[0x0][0x168], 0x1 ;  /* 0x00005a0084c87a11 */ /* 0x000fe400078408ff */
[----:B------:R-:W-:Y:S02]  /*7940*/  LEA.HI.X.SX32 R4, R4, c[0x0][0x16c], 0x1, P4 ;  /* 0x00005b0004047a11 */ /* 0x000fe400020f0eff */
[----:B0-----:R-:W-:Y:S02]  /*7950*/  LEA R23, P5, R22, c[0x0][0x168], 0x1 ;  /* 0x00005a0016177a11 */ /* 0x001fe400078a08ff */
[----:B------:R-:W-:-:S02]  /*7960*/  LEA R192, P4, R0, c[0x0][0x168], 0x1 ;  /* 0x00005a0000c07a11 */ /* 0x000fc400078808ff */
[----:B------:R-:W-:Y:S01]  /*7970*/  LEA.HI.X.SX32 R22, R22, c[0x0][0x16c], 0x1, P5 ;  /* 0x00005b0016167a11 */ /* 0x000fe200028f0eff */
[----:B------:R0:W-:Y:S01]  /*7980*/  STL [R1+0x78], R23 ;  /* 0x0000781701007387 */ /* 0x0001e20000100800 */
[----:B------:R-:W-:Y:S02]  /*7990*/  LEA.HI.X.SX32 R132, R132, c[0x0][0x16c], 0x1, P2 ;  /* 0x00005b0084847a11 */ /* 0x000fe400010f0eff */
[----:B------:R-:W-:Y:S02]  /*79a0*/  LEA R206, P2, R135, c[0x0][0x168], 0x1 ;  /* 0x00005a0087ce7a11 */ /* 0x000fe400078408ff */
[----:B------:R-:W-:Y:S02]  /*79b0*/  LEA.HI.X.SX32 R0, R0, c[0x0][0x16c], 0x1, P4 ;  /* 0x00005b0000007a11 */ /* 0x000fe400020f0eff */
[----:B------:R-:W-:Y:S02]  /*79c0*/  LEA R198, P4, R131, c[0x0][0x168], 0x1 ;  /* 0x00005a0083c67a11 */ /* 0x000fe400078808ff */
[----:B------:R-:W-:-:S02]  /*79d0*/  LEA.HI.X.SX32 R135, R135, c[0x0][0x16c], 0x1, P2 ;  /* 0x00005b0087877a11 */ /* 0x000fc400010f0eff */
[----:B0-----:R-:W-:Y:S02]  /*79e0*/  LEA R23, P3, R20, c[0x0][0x168], 0x1 ;  /* 0x00005a0014177a11 */ /* 0x001fe400078608ff */
[----:B------:R-:W-:Y:S02]  /*79f0*/  LEA R212, P2, R138, c[0x0][0x168], 0x1 ;  /* 0x00005a008ad47a11 */ /* 0x000fe400078408ff */
[----:B------:R-:W-:Y:S01]  /*7a00*/  LEA.HI.X.SX32 R20, R20, c[0x0][0x16c], 0x1, P3 ;  /* 0x00005b0014147a11 */ /* 0x000fe200018f0eff */
[----:B------:R0:W-:Y:S01]  /*7a10*/  STL [R1+0x7c], R23 ;  /* 0x00007c1701007387 */ /* 0x0001e20000100800 */
[----:B------:R-:W-:Y:S02]  /*7a20*/  LEA.HI.X.SX32 R131, R131, c[0x0][0x16c], 0x1, P4 ;  /* 0x00005b0083837a11 */ /* 0x000fe400020f0eff */
[----:B------:R-:W-:Y:S01]  /*7a30*/  LEA R204, P4, R134, c[0x0][0x168], 0x1 ;  /* 0x00005a0086cc7a11 */ /* 0x000fe200078808ff */
[----:B------:R1:W-:Y:S01]  /*7a40*/  STL [R1+0x80], R98 ;  /* 0x0000806201007387 */ /* 0x0003e20000100800 */
[----:B------:R-:W-:-:S02]  /*7a50*/  LEA.HI.X.SX32 R138, R138, c[0x0][0x16c], 0x1, P2 ;  /* 0x00005b008a8a7a11 */ /* 0x000fc400010f0eff */
[----:B------:R-:W-:Y:S02]  /*7a60*/  LEA R218, P2, R141, c[0x0][0x168], 0x1 ;  /* 0x00005a008dda7a11 */ /* 0x000fe400078408ff */
[----:B------:R-:W-:Y:S02]  /*7a70*/  LEA.HI.X.SX32 R134, R134, c[0x0][0x16c], 0x1, P4 ;  /* 0x00005b0086867a11 */ /* 0x000fe400020f0eff */
[----:B0-----:R-:W-:Y:S02]  /*7a80*/  LEA R23, P0, R17, c[0x0][0x168], 0x1 ;  /* 0x00005a0011177a11 */ /* 0x001fe400078008ff */
[----:B------:R-:W-:Y:S02]  /*7a90*/  LEA R210, P4, R137, c[0x0][0x168], 0x1 ;  /* 0x00005a0089d27a11 */ /* 0x000fe400078808ff */
[----:B-1----:R-:W-:Y:S02]  /*7aa0*/  LEA R98, P5, R16, c[0x0][0x168], 0x1 ;  /* 0x00005a0010627a11 */ /* 0x002fe400078a08ff */
[----:B------:R-:W-:-:S02]  /*7ab0*/  LEA.HI.X.SX32 R17, R17, c[0x0][0x16c], 0x1, P0 ;  /* 0x00005b0011117a11 */ /* 0x000fc400000f0eff */
[----:B------:R-:W-:Y:S01]  /*7ac0*/  LEA.HI.X.SX32 R16, R16, c[0x0][0x16c], 0x1, P5 ;  /* 0x00005b0010107a11 */ /* 0x000fe200028f0eff */
[----:B------:R0:W-:Y:S01]  /*7ad0*/  STL [R1+0x84], R98 ;  /* 0x0000846201007387 */ /* 0x0001e20000100800 */
[----:B------:R-:W-:Y:S02]  /*7ae0*/  LEA R172, P0, R11, c[0x0][0x168], 0x1 ;  /* 0x00005a000bac7a11 */ /* 0x000fe400078008ff */
[----:B------:R-:W-:Y:S02]  /*7af0*/  LEA.HI.X.SX32 R141, R141, c[0x0][0x16c], 0x1, P2 ;  /* 0x00005b008d8d7a11 */ /* 0x000fe400010f0eff */
[----:B------:R-:W-:Y:S02]  /*7b00*/  LEA.HI.X.SX32 R11, R11, c[0x0][0x16c], 0x1, P0 ;  /* 0x00005b000b0b7a11 */ /* 0x000fe400000f0eff */
[----:B------:R-:W-:Y:S02]  /*7b10*/  LEA R178, P0, R8, c[0x0][0x168], 0x1 ;  /* 0x00005a0008b27a11 */ /* 0x000fe400078008ff */
[----:B------:R-:W-:-:S02]  /*7b20*/  LEA R224, P2, R144, c[0x0][0x168], 0x1 ;  /* 0x00005a0090e07a11 */ /* 0x000fc400078408ff */
[----:B0-----:R-:W-:Y:S02]  /*7b30*/  LEA R98, P3, R14, c[0x0][0x168], 0x1 ;  /* 0x00005a000e627a11 */ /* 0x001fe400078608ff */
[----:B------:R-:W-:Y:S02]  /*7b40*/  LEA.HI.X.SX32 R8, R8, c[0x0][0x16c], 0x1, P0 ;  /* 0x00005b0008087a11 */ /* 0x000fe400000f0eff */
[----:B------:R-:W-:Y:S01]  /*7b50*/  LEA.HI.X.SX32 R14, R14, c[0x0][0x16c], 0x1, P3 ;  /* 0x00005b000e0e7a11 */ /* 0x000fe200018f0eff */
[----:B------:R0:W-:Y:S01]  /*7b60*/  STL [R1+0x88], R98 ;  /* 0x0000886201007387 */ /* 0x0001e20000100800 */
[----:B------:R-:W-:Y:S02]  /*7b70*/  LEA R184, P0, R5, c[0x0][0x168], 0x1 ;  /* 0x00005a0005b87a11 */ /* 0x000fe400078008ff */
[----:B------:R-:W-:Y:S02]  /*7b80*/  LEA.HI.X.SX32 R137, R137, c[0x0][0x16c], 0x1, P4 ;  /* 0x00005b0089897a11 */ /* 0x000fe400020f0eff */
[----:B------:R-:W-:-:S02]  /*7b90*/  LEA.HI.X.SX32 R5, R5, c[0x0][0x16c], 0x1, P0 ;  /* 0x00005b0005057a11 */ /* 0x000fc400000f0eff */
[----:B------:R-:W-:Y:S02]  /*7ba0*/  LEA R190, P0, R2, c[0x0][0x168], 0x1 ;  /* 0x00005a0002be7a11 */ /* 0x000fe400078008ff */
[----:B------:R-:W-:Y:S02]  /*7bb0*/  LEA R216, P4, R140, c[0x0][0x168], 0x1 ;  /* 0x00005a008cd87a11 */ /* 0x000fe400078808ff */
[----:B0-----:R-:W-:Y:S02]  /*7bc0*/  LEA R98, P1, R12, c[0x0][0x168], 0x1 ;  /* 0x00005a000c627a11 */ /* 0x001fe400078208ff */
[----:B------:R-:W-:Y:S02]  /*7bd0*/  LEA.HI.X.SX32 R2, R2, c[0x0][0x16c], 0x1, P0 ;  /* 0x00005b0002027a11 */ /* 0x000fe400000f0eff */
[----:B------:R-:W-:Y:S01]  /*7be0*/  LEA.HI.X.SX32 R12, R12, c[0x0][0x16c], 0x1, P1 ;  /* 0x00005b000c0c7a11 */ /* 0x000fe200008f0eff */
[----:B------:R0:W-:Y:S01]  /*7bf0*/  STL [R1+0x8c], R98 ;  /* 0x00008c6201007387 */ /* 0x0001e20000100800 */
[----:B------:R-:W-:-:S02]  /*7c00*/  LEA R196, P0, R130, c[0x0][0x168], 0x1 ;  /* 0x00005a0082c47a11 */ /* 0x000fc400078008ff */
[----:B------:R-:W-:Y:S02]  /*7c10*/  LEA.HI.X.SX32 R144, R144, c[0x0][0x16c], 0x1, P2 ;  /* 0x00005b0090907a11 */ /* 0x000fe400010f0eff */
[----:B------:R-:W-:Y:S02]  /*7c20*/  LEA.HI.X.SX32 R130, R130, c[0x0][0x16c], 0x1, P0 ;  /* 0x00005b0082827a11 */ /* 0x000fe400000f0eff */
[----:B------:R-:W-:Y:S02]  /*7c30*/  LEA R202, P0, R133, c[0x0][0x168], 0x1 ;  /* 0x00005a0085ca7a11 */ /* 0x000fe400078008ff */
[----:B------:R-:W-:Y:S02]  /*7c40*/  LEA R230, P2, R147, c[0x0][0x168], 0x1 ;  /* 0x00005a0093e67a11 */ /* 0x000fe400078408ff */
[----:B0-----:R-:W-:Y:S02]  /*7c50*/  LEA R98, P5, R173, c[0x0][0x168], 0x1 ;  /* 0x00005a00ad627a11 */ /* 0x001fe400078a08ff */
        /* <DEDUP_REMOVED lines=12> */
[C---:B------:R-:W-:Y:S02]  /*7d20*/  LEA R220, P0, R142.reuse, c[0x0][0x168], 0x1 ;  /* 0x00005a008edc7a11 */ /* 0x040fe400078008ff */
        /* <DEDUP_REMOVED lines=8> */
[----:B------:R-:W-:-:S02]  /*7db0*/  LEA.HI.X.SX32 R143, R143, c[0x0][0x16c], 0x1, P4 ;  /* 0x00005b008f8f7a11 */ /* 0x000fc400020f0eff */
[----:B------:R-:W-:Y:S02]  /*7dc0*/  LEA R232, P0, R148, c[0x0][0x168], 0x1 ;  /* 0x00005a0094e87a11 */ /* 0x000fe400078008ff */
[----:B------:R-:W-:Y:S02]  /*7dd0*/  LEA R228, P4, R146, c[0x0][0x168], 0x1 ;  /* 0x00005a0092e47a11 */ /* 0x000fe400078808ff */
[----:B------:R-:W-:Y:S02]  /*7de0*/  LEA.HI.X.SX32 R150, R150, c[0x0][0x16c], 0x1, P2 ;  /* 0x00005b0096967a11 */ /* 0x000fe400010f0eff */
[----:B------:R-:W-:Y:S02]  /*7df0*/  LEA.HI.X.SX32 R148, R148, c[0x0][0x16c], 0x1, P0 ;  /* 0x00005b0094947a11 */ /* 0x000fe400000f0eff */
[----:B0-----:R-:W-:Y:S02]  /*7e00*/  LEA R98, P5, R179, c[0x0][0x168], 0x1 ;  /* 0x00005a00b3627a11 */ /* 0x001fe400078a08ff */
[----:B------:R-:W-:-:S02]  /*7e10*/  LEA R242, P2, R153, c[0x0][0x168], 0x1 ;  /* 0x00005a0099f27a11 */ /* 0x000fc400078408ff */
[----:B------:R-:W-:Y:S01]  /*7e20*/  LEA.HI.X.SX32 R179, R179, c[0x0][0x16c], 0x1, P5 ;  /* 0x00005b00b3b37a11 */ /* 0x000fe200028f0eff */
[----:B------:R0:W-:Y:S01]  /*7e30*/  STL [R1+0x9c], R98 ;  /* 0x00009c6201007387 */ /* 0x0001e20000100800 */
[----:B------:R-:W-:Y:S02]  /*7e40*/  LEA.HI.X.SX32 R146, R146, c[0x0][0x16c], 0x1, P4 ;  /* 0x00005b0092927a11 */ /* 0x000fe400020f0eff */
[----:B------:R-:W-:Y:S02]  /*7e50*/  LEA R238, P0, R151, c[0x0][0x168], 0x1 ;  /* 0x00005a0097ee7a11 */ /* 0x000fe400078008ff */
[----:B------:R-:W-:Y:S02]  /*7e60*/  LEA R234, P4, R149, c[0x0][0x168], 0x1 ;  /* 0x00005a0095ea7a11 */ /* 0x000fe400078808ff */
[----:B------:R-:W-:Y:S02]  /*7e70*/  LEA.HI.X.SX32 R153, R153, c[0x0][0x16c], 0x1, P2 ;  /* 0x00005b0099997a11 */ /* 0x000fe400010f0eff */
[----:B------:R-:W-:-:S02]  /*7e80*/  LEA.HI.X.SX32 R151, R151, c[0x0][0x16c], 0x1, P0 ;  /* 0x00005b0097977a11 */ /* 0x000fc400000f0eff */
[C---:B0-----:R-:W-:Y:S02]  /*7e90*/  LEA R98, P3, R181.reuse, c[0x0][0x168], 0x1 ;  /* 0x00005a00b5627a11 */ /* 0x041fe400078608ff */
[----:B------:R-:W-:Y:S02]  /*7ea0*/  LEA R248, P2, R156, c[0x0][0x168], 0x1 ;  /* 0x00005a009cf87a11 */ /* 0x000fe400078408ff */
[----:B------:R-:W-:Y:S01]  /*7eb0*/  LEA.HI.X.SX32 R181, R181, c[0x0][0x16c], 0x1, P3 ;  /* 0x00005b00b5b57a11 */ /* 0x000fe200018f0eff */
[----:B------:R0:W-:Y:S01]  /*7ec0*/  STL [R1+0xa0], R98 ;  /* 0x0000a06201007387 */ /* 0x0001e20000100800 */
[----:B------:R-:W-:Y:S02]  /*7ed0*/  LEA.HI.X.SX32 R149, R149, c[0x0][0x16c], 0x1, P4 ;  /* 0x00005b0095957a11 */ /* 0x000fe400020f0eff */
[----:B------:R-:W-:Y:S02]  /*7ee0*/  LEA R244, P0, R154, c[0x0][0x168], 0x1 ;  /* 0x00005a009af47a11 */ /* 0x000fe400078008ff */
[----:B------:R-:W-:-:S02]  /*7ef0*/  LEA R240, P4, R152, c[0x0][0x168], 0x1 ;  /* 0x00005a0098f07a11 */ /* 0x000fc400078808ff */
[----:B------:R-:W-:Y:S02]  /*7f00*/  LEA.HI.X.SX32 R156, R156, c[0x0][0x16c], 0x1, P2 ;  /* 0x00005b009c9c7a11 */ /* 0x000fe400010f0eff */
[----:B------:R-:W-:Y:S02]  /*7f10*/  LEA.HI.X.SX32 R154, R154, c[0x0][0x16c], 0x1, P0 ;  /* 0x00005b009a9a7a11 */ /* 0x000fe400000f0eff */
[----:B0-----:R-:W-:Y:S02]  /*7f20*/  LEA R98, P1, R183, c[0x0][0x168], 0x1 ;  /* 0x00005a00b7627a11 */ /* 0x001fe400078208ff */
[----:B------:R-:W-:Y:S02]  /*7f30*/  LEA R99, P2, R159, c[0x0][0x168], 0x1 ;  /* 0x00005a009f637a11 */ /* 0x000fe400078408ff */
        /* <DEDUP_REMOVED lines=12> */
[----:B------:R-:W-:Y:S02]  /*8000*/  LEA.HI.X.SX32 R159, R159, c[0x0][0x16c], 0x1, P2 ;  /* 0x00005b009f9f7a11 */ /* 0x000fe400010f0eff */
[----:B------:R-:W-:Y:S02]  /*8010*/  LOP3.LUT R104, R126, 0x20, RZ, 0x3c, !PT ;  /* 0x000000207e687812 */ /* 0x000fe400078e3cff */
[----:B0-----:R-:W-:-:S04]  /*8020*/  LEA R98, P3, R187, c[0x0][0x168], 0x1 ;  /* 0x00005a00bb627a11 */ /* 0x001fc800078608ff */
[----:B------:R-:W-:Y:S01]  /*8030*/  LEA.HI.X.SX32 R187, R187, c[0x0][0x16c], 0x1, P3 ;  /* 0x00005b00bbbb7a11 */ /* 0x000fe200018f0eff */
[----:B------:R0:W-:Y:S02]  /*8040*/  STL [R1+0xac], R98 ;  /* 0x0000ac6201007387 */ /* 0x0001e40000100800 */
        /* <DEDUP_REMOVED lines=96> */
[----:B0-----:R-:W-:-:S05]  /*8650*/  LEA R98, P3, R45, c[0x0][0x168], 0x1 ;  /* 0x00005a002d627a11 */ /* 0x001fca00078608ff */
[----:B------:R0:W-:Y:S04]  /*8660*/  STL [R1+0x130], R98 ;  /* 0x0001306201007387 */ /* 0x0001e80000100800 */
[----:B------:R1:W-:Y:S01]  /*8670*/  STL [R1+0x4], R99 ;  /* 0x0000046301007387 */ /* 0x0003e20000100800 */
[----:B0-----:R-:W-:Y:S02]  /*8680*/  LEA R98, P1, R86, c[0x0][0x168], 0x1 ;  /* 0x00005a0056627a11 */ /* 0x001fe400078208ff */
[----:B-1----:R-:W-:-:S03]  /*8690*/  LEA R99, P0, R160, c[0x0][0x168], 0x1 ;  /* 0x00005a00a0637a11 */ /* 0x002fc600078008ff */
[----:B------:R0:W-:Y:S01]  /*86a0*/  STL [R1+0x134], R98 ;  /* 0x0001346201007387 */ /* 0x0001e20000100800 */
[----:B------:R-:W-:Y:S02]  /*86b0*/  LEA.HI.X.SX32 R86, R86, c[0x0][0x16c], 0x1, P1 ;  /* 0x00005b0056567a11 */ /* 0x000fe400008f0eff */
[----:B------:R-:W-:Y:S01]  /*86c0*/  LEA.HI.X.SX32 R160, R160, c[0x0][0x16c], 0x1, P0 ;  /* 0x00005b00a0a07a11 */ /* 0x000fe200000f0eff */
[----:B------:R1:W-:Y:S01]  /*86d0*/  STL [R1+0xc], R99 ;  /* 0x00000c6301007387 */ /* 0x0003e20000100800 */
[----:B0-----:R-:W-:Y:S02]  /*86e0*/  LEA R98, P5, R87, c[0x0][0x168], 0x1 ;  /* 0x00005a0057627a11 */ /* 0x001fe400078a08ff */
[----:B-1----:R-:W-:-:S03]  /*86f0*/  LEA R99, P4, R161, c[0x0][0x168], 0x1 ;  /* 0x00005a00a1637a11 */ /* 0x002fc600078808ff */
[----:B------:R0:W-:Y:S01]  /*8700*/  STL [R1+0x138], R98 ;  /* 0x0001386201007387 */ /* 0x0001e20000100800 */
[----:B------:R-:W-:-:S03]  /*8710*/  LEA.HI.X.SX32 R161, R161, c[0x0][0x16c], 0x1, P4 ;  /* 0x00005b00a1a17a11 */ /* 0x000fc600020f0eff */
[----:B------:R-:W-:Y:S01]  /*8720*/  STL [R1+0x14], R99 ;  /* 0x0000146301007387 */ /* 0x000fe20000100800 */
[----:B0-----:R-:W-:Y:S02]  /*8730*/  LEA.HI.X.SX32 R98, R45, c[0x0][0x16c], 0x1, P3 ;  /* 0x00005b002d627a11 */ /* 0x001fe400018f0eff */
[----:B------:R-:W-:-:S03]  /*8740*/  LEA R45, P3, R88, c[0x0][0x168], 0x1 ;  /* 0x00005a00582d7a11 */ /* 0x000fc600078608ff */
[----:B------:R0:W-:Y:S04]  /*8750*/  STL [R1], R98 ;  /* 0x0000006201007387 */ /* 0x0001e80000100800 */
[----:B------:R1:W-:Y:S01]  /*8760*/  STL [R1+0x13c], R45 ;  /* 0x00013c2d01007387 */ /* 0x0003e20000100800 */
[----:B0-----:R-:W-:Y:S02]  /*8770*/  LEA R98, P2, R162, c[0x0][0x168], 0x1 ;  /* 0x00005a00a2627a11 */ /* 0x001fe400078408ff */
[----:B-1----:R-:W-:-:S03]  /*8780*/  LEA R45, P1, R89, c[0x0][0x168], 0x1 ;  /* 0x00005a00592d7a11 */ /* 0x002fc600078208ff */
[----:B------:R0:W-:Y:S01]  /*8790*/  STL [R1+0x1c], R98 ;  /* 0x00001c6201007387 */ /* 0x0001e20000100800 */
[----:B------:R-:W-:-:S03]  /*87a0*/  LEA.HI.X.SX32 R162, R162, c[0x0][0x16c], 0x1, P2 ;  /* 0x00005b00a2a27a11 */ /* 0x000fc600010f0eff */
[----:B------:R1:W-:Y:S04]  /*87b0*/  STL [R1+0x8], R86 ;  /* 0x0000085601007387 */ /* 0x0003e80000100800 */
[----:B------:R2:W-:Y:S01]  /*87c0*/  STL [R1+0x140], R45 ;  /* 0x0001402d01007387 */ /* 0x0005e20000100800 */
[----:B0-----:R-:W-:Y:S02]  /*87d0*/  LEA R98, P0, R163, c[0x0][0x168], 0x1 ;  /* 0x00005a00a3627a11 */ /* 0x001fe400078008ff */
[----:B-1----:R-:W-:-:S03]  /*87e0*/  LEA.HI.X.SX32 R86, R87, c[0x0][0x16c], 0x1, P5 ;  /* 0x00005b0057567a11 */ /* 0x002fc600028f0eff */
[----:B------:R0:W-:Y:S01]  /*87f0*/  STL [R1+0x24], R98 ;  /* 0x0000246201007387 */ /* 0x0001e20000100800 */
[----:B------:R-:W-:Y:S02]  /*8800*/  LEA R87, P4, R164, c[0x0][0x168], 0x1 ;  /* 0x00005a00a4577a11 */ /* 0x000fe400078808ff */
[----:B--2---:R-:W-:Y:S01]  /*8810*/  LEA R45, P5, R90, c[0x0][0x168], 0x1 ;  /* 0x00005a005a2d7a11 */ /* 0x004fe200078a08ff */
[----:B------:R1:W-:Y:S01]  /*8820*/  STL [R1+0x10], R86 ;  /* 0x0000105601007387 */ /* 0x0003e20000100800 */
[----:B------:R-:W-:Y:S02]  /*8830*/  LEA.HI.X.SX32 R163, R163, c[0x0][0x16c], 0x1, P0 ;  /* 0x00005b00a3a37a11 */ /* 0x000fe400000f0eff */
[----:B------:R-:W-:Y:S01]  /*8840*/  LEA.HI.X.SX32 R164, R164, c[0x0][0x16c], 0x1, P4 ;  /* 0x00005b00a4a47a11 */ /* 0x000fe200020f0eff */
[----:B------:R2:W-:Y:S01]  /*8850*/  STL [R1+0x144], R45 ;  /* 0x0001442d01007387 */ /* 0x0005e20000100800 */
[----:B0-----:R-:W-:-:S03]  /*8860*/  CS2R R98, SRZ ;  /* 0x0000000000627805 */ /* 0x001fc6000001ff00 */
[----:B------:R0:W-:Y:S01]  /*8870*/  STL [R1+0x2c], R87 ;  /* 0x00002c5701007387 */ /* 0x0001e20000100800 */
[----:B-1----:R-:W-:Y:S02]  /*8880*/  LEA.HI.X.SX32 R86, R88, c[0x0][0x16c], 0x1, P3 ;  /* 0x00005b0058567a11 */ /* 0x002fe400018f0eff */
[----:B--2---:R-:W-:-:S03]  /*8890*/  LEA R45, P3, R91, c[0x0][0x168], 0x1 ;  /* 0x00005a005b2d7a11 */ /* 0x004fc600078608ff */
[----:B------:R1:W-:Y:S01]  /*88a0*/  STL [R1+0x18], R86 ;  /* 0x0000185601007387 */ /* 0x0003e20000100800 */
[----:B0-----:R-:W-:-:S03]  /*88b0*/  LEA R87, P2, R165, c[0x0][0x168], 0x1 ;  /* 0x00005a00a5577a11 */ /* 0x001fc600078408ff */
[----:B------:R0:W-:Y:S01]  /*88c0*/  STL [R1+0x148], R45 ;  /* 0x0001482d01007387 */ /* 0x0001e20000100800 */
[----:B------:R-:W-:-:S03]  /*88d0*/  LEA.HI.X.SX32 R165, R165, c[0x0][0x16c], 0x1, P2 ;  /* 0x00005b00a5a57a11 */ /* 0x000fc600010f0eff */
[----:B------:R2:W-:Y:S01]  /*88e0*/  STL [R1+0x34], R87 ;  /* 0x0000345701007387 */ /* 0x0005e20000100800 */
[----:B-1----:R-:W-:Y:S02]  /*88f0*/  LEA.HI.X.SX32 R86, R89, c[0x0][0x16c], 0x1, P1 ;  /* 0x00005b0059567a11 */ /* 0x002fe400008f0eff */
[----:B------:R-:W-:Y:S01]  /*8900*/  CS2R R88, SRZ ;  /* 0x0000000000587805 */ /* 0x000fe2000001ff00 */
[----:B0-----:R-:W-:Y:S02]  /*8910*/  LEA R45, P1, R92, c[0x0][0x168], 0x1 ;  /* 0x00005a005c2d7a11 */ /* 0x001fe400078208ff */
[----:B------:R0:W-:Y:S01]  /*8920*/  STL [R1+0x20], R86 ;  /* 0x0000205601007387 */ /* 0x0001e20000100800 */
[----:B--2---:R-:W-:-:S03]  /*8930*/  LEA R87, P0, R166, c[0x0][0x168], 0x1 ;  /* 0x00005a00a6577a11 */ /* 0x004fc600078008ff */
[----:B------:R1:W-:Y:S01]  /*8940*/  STL [R1+0x14c], R45 ;  /* 0x00014c2d01007387 */ /* 0x0003e20000100800 */
[----:B------:R-:W-:-:S03]  /*8950*/  LEA.HI.X.SX32 R166, R166, c[0x0][0x16c], 0x1, P0 ;  /* 0x00005b00a6a67a11 */ /* 0x000fc600000f0eff */
[----:B------:R2:W-:Y:S01]  /*8960*/  STL [R1+0x3c], R87 ;  /* 0x00003c5701007387 */ /* 0x0005e20000100800 */
[----:B0-----:R-:W-:Y:S02]  /*8970*/  LEA.HI.X.SX32 R86, R90, c[0x0][0x16c], 0x1, P5 ;  /* 0x00005b005a567a11 */ /* 0x001fe400028f0eff */
[----:B-1----:R-:W-:-:S03]  /*8980*/  LEA R45, P5, R93, c[0x0][0x168], 0x1 ;  /* 0x00005a005d2d7a11 */ /* 0x002fc600078a08ff */
[----:B------:R0:W-:Y:S01]  /*8990*/  STL [R1+0x28], R86 ;  /* 0x0000285601007387 */ /* 0x0001e20000100800 */
[----:B--2---:R-:W-:-:S03]  /*89a0*/  LEA R87, P4, R167, c[0x0][0x168], 0x1 ;  /* 0x00005a00a7577a11 */ /* 0x004fc600078808ff */
[----:B------:R1:W-:Y:S01]  /*89b0*/  STL [R1+0x150], R45 ;  /* 0x0001502d01007387 */ /* 0x0003e20000100800 */
[----:B------:R-:W-:-:S03]  /*89c0*/  LEA.HI.X.SX32 R167, R167, c[0x0][0x16c], 0x1, P4 ;  /* 0x00005b00a7a77a11 */ /* 0x000fc600020f0eff */
[----:B------:R2:W-:Y:S01]  /*89d0*/  STL [R1+0x44], R87 ;  /* 0x0000445701007387 */ /* 0x0005e20000100800 */
[----:B0-----:R-:W-:Y:S02]  /*89e0*/  LEA.HI.X.SX32 R86, R91, c[0x0][0x16c], 0x1, P3 ;  /* 0x00005b005b567a11 */ /* 0x001fe400018f0eff */
[----:B------:R-:W-:Y:S01]  /*89f0*/  CS2R R90, SRZ ;  /* 0x00000000005a7805 */ /* 0x000fe2000001ff00 */
[----:B-1----:R-:W-:Y:S02]  /*8a00*/  LEA R45, P3, R94, c[0x0][0x168], 0x1 ;  /* 0x00005a005e2d7a11 */ /* 0x002fe400078608ff */
[----:B------:R0:W-:Y:S01]  /*8a10*/  STL [R1+0x30], R86 ;  /* 0x0000305601007387 */ /* 0x0001e20000100800 */
[----:B--2---:R-:W-:-:S03]  /*8a20*/  LEA R87, P2, R168, c[0x0][0x168], 0x1 ;  /* 0x00005a00a8577a11 */ /* 0x004fc600078408ff */
[----:B------:R1:W-:Y:S01]  /*8a30*/  STL [R1+0x154], R45 ;  /* 0x0001542d01007387 */ /* 0x0003e20000100800 */
[----:B------:R-:W-:-:S03]  /*8a40*/  LEA.HI.X.SX32 R168, R168, c[0x0][0x16c], 0x1, P2 ;  /* 0x00005b00a8a87a11 */ /* 0x000fc600010f0eff */
[----:B------:R2:W-:Y:S01]  /*8a50*/  STL [R1+0x4c], R87 ;  /* 0x00004c5701007387 */ /* 0x0005e20000100800 */
[----:B0-----:R-:W-:Y:S02]  /*8a60*/  LEA.HI.X.SX32 R86, R92, c[0x0][0x16c], 0x1, P1 ;  /* 0x00005b005c567a11 */ /* 0x001fe400008f0eff */
[----:B-1----:R-:W-:-:S03]  /*8a70*/  LEA R45, P1, R95, c[0x0][0x168], 0x1 ;  /* 0x00005a005f2d7a11 */ /* 0x002fc600078208ff */
[----:B------:R-:W-:Y:S01]  /*8a80*/  STL [R1+0x38], R86 ;  /* 0x0000385601007387 */ /* 0x000fe20000100800 */
[----:B--2---:R-:W-:-:S03]  /*8a90*/  LEA R87, P0, R169, c[0x0][0x168], 0x1 ;  /* 0x00005a00a9577a11 */ /* 0x004fc600078008ff */
[----:B------:R0:W-:Y:S01]  /*8aa0*/  STL [R1+0x158], R45 ;  /* 0x0001582d01007387 */ /* 0x0001e20000100800 */
[----:B------:R-:W-:-:S03]  /*8ab0*/  LEA.HI.X.SX32 R169, R169, c[0x0][0x16c], 0x1, P0 ;  /* 0x00005b00a9a97a11 */ /* 0x000fc600000f0eff */
[----:B------:R1:W-:Y:S01]  /*8ac0*/  STL [R1+0x54], R87 ;  /* 0x0000545701007387 */ /* 0x0003e20000100800 */
[----:B0-----:R-:W-:Y:S02]  /*8ad0*/  LEA.HI.X.SX32 R45, R93, c[0x0][0x16c], 0x1, P5 ;  /* 0x00005b005d2d7a11 */ /* 0x001fe400028f0eff */
[C---:B------:R-:W-:Y:S01]  /*8ae0*/  LEA R86, P5, R96.reuse, c[0x0][0x168], 0x1 ;  /* 0x00005a0060567a11 */ /* 0x040fe200078a08ff */
[----:B------:R-:W-:Y:S02]  /*8af0*/  CS2R R92, SRZ ;  /* 0x00000000005c7805 */ /* 0x000fe4000001ff00 */
[----:B------:R0:W-:Y:S01]  /*8b00*/  STL [R1+0x40], R45 ;  /* 0x0000402d01007387 */ /* 0x0001e20000100800 */
[----:B-1----:R-:W-:-:S03]  /*8b10*/  LEA.HI.X.SX32 R87, R96, c[0x0][0x16c], 0x1, P5 ;  /* 0x00005b0060577a11 */ /* 0x002fc600028f0eff */
[----:B------:R1:W-:Y:S01]  /*8b20*/  STL [R1+0x15c], R86 ;  /* 0x00015c5601007387 */ /* 0x0003e20000100800 */
[----:B0-----:R-:W-:Y:S02]  /*8b30*/  LEA R45, P4, R97, c[0x0][0x168], 0x1 ;  /* 0x00005a00612d7a11 */ /* 0x001fe400078808ff */
[----:B-1----:R-:W-:-:S03]  /*8b40*/  LEA.HI.X.SX32 R86, R94, c[0x0][0x16c], 0x1, P3 ;  /* 0x00005b005e567a11 */ /* 0x002fc600018f0eff */
[----:B------:R0:W-:Y:S04]  /*8b50*/  STL [R1+0x160], R45 ;  /* 0x0001602d01007387 */ /* 0x0001e80000100800 */
[----:B------:R-:W-:Y:S01]  /*8b60*/  STL [R1+0x48], R86 ;  /* 0x0000485601007387 */ /* 0x000fe20000100800 */
[----:B0-----:R-:W-:Y:S02]  /*8b70*/  LEA.HI.X.SX32 R45, R95, c[0x0][0x16c], 0x1, P1 ;  /* 0x00005b005f2d7a11 */ /* 0x001fe400008f0eff */
[----:B------:R-:W-:-:S03]  /*8b80*/  CS2R R94, SRZ ;  /* 0x00000000005e7805 */ /* 0x000fc6000001ff00 */
[----:B------:R0:W-:Y:S04]  /*8b90*/  STL [R1+0x50], R45 ;  /* 0x0000502d01007387 */ /* 0x0001e80000100800 */
[----:B------:R1:W-:Y:S01]  /*8ba0*/  STL [R1+0x58], R87 ;  /* 0x0000585701007387 */ /* 0x0003e20000100800 */
[----:B0-----:R-:W-:Y:S02]  /*8bb0*/  LEA.HI.X.SX32 R45, R97, c[0x0][0x16c], 0x1, P4 ;  /* 0x00005b00612d7a11 */ /* 0x001fe400020f0eff */
[----:B------:R-:W-:Y:S01]  /*8bc0*/  CS2R R96, SRZ ;  /* 0x0000000000607805 */ /* 0x000fe2000001ff00 */
[----:B-1----:R-:W-:Y:S02]  /*8bd0*/  CS2R R86, SRZ ;  /* 0x0000000000567805 */ /* 0x002fe4000001ff00 */
[----:B------:R0:W-:Y:S02]  /*8be0*/  STL [R1+0x5c], R45 ;  /* 0x00005c2d01007387 */ /* 0x0001e40000100800 */
[----:B0-----:R-:W-:-:S04]  /*8bf0*/  IMAD.WIDE R44, R44, 0x2, RZ ;  /* 0x000000022c2c7825 */ /* 0x001fc800078e02ff */
.L_x_3:
[----:B------:R-:W2:Y:S04]  /*8c00*/  LDL R104, [R1+0x184] ;  /* 0x0001840001687983 */ /* 0x000ea80000100800 */
[----:B------:R-:W3:Y:S04]  /*8c10*/  LDL R47, [R1+0x180] ;  /* 0x00018000012f7983 */ /* 0x000ee80000100800 */
[----:B------:R-:W0:Y:S01]  /*8c20*/  S2R R107, SR_TID.X ;  /* 0x00000000006b7919 */ /* 0x000e220000002100 */
[----:B------:R-:W-:-:S03]  /*8c30*/  PRMT R121, RZ, 0x7610, R121 ;  /* 0x00007610ff797816 */ /* 0x000fc60000000079 */
[----:B------:R-:W4:Y:S01]  /*8c40*/  LDL R106, [R1+0x174] ;  /* 0x00017400016a7983 */ /* 0x000f220000100800 */
[----:B0-----:R-:W-:-:S04]  /*8c50*/  SHF.R.U32.HI R123, RZ, 0x4, R107 ;  /* 0x00000004ff7b7819 */ /* 0x001fc8000001166b */
[----:B------:R-:W-:-:S04]  /*8c60*/  SGXT.U32 R123, R123, 0x3 ;  /* 0x000000037b7b781a */ /* 0x000fc80000000000 */
[----:B------:R-:W-:Y:S01]  /*8c70*/  ISETP.GE.AND P0, PT, R123, UR4, PT ;  /* 0x000000047b007c0c */ /* 0x000fe2000bf06270 */
[----:B------:R0:W-:Y:S04]  /*8c80*/  STL [R1+0x198], R46 ;  /* 0x0001982e01007387 */ /* 0x0001e80000100800 */
[----:B-----5:R1:W-:Y:S01]  /*8c90*/  STL [R1+0x194], R128 ;  /* 0x0001948001007387 */ /* 0x0203e20000100800 */
[----:B------:R-:W-:-:S03]  /*8ca0*/  PRMT R114, RZ, 0x7610, R114 ;  /* 0x00007610ff727816 */ /* 0x000fc60000000072 */
[----:B0-----:R-:W4:Y:S04]  /*8cb0*/  LDL R46, [R1+0x168] ;  /* 0x00016800012e7983 */ /* 0x001f280000100800 */
[----:B-1----:R-:W4:Y:S01]  /*8cc0*/  LDL R128, [R1+0x178] ;  /* 0x0001780001807983 */ /* 0x002f220000100800 */
[----:B--2---:R-:W-:-:S05]  /*8cd0*/  IADD3 R104, P1, R44, R104, RZ ;  /* 0x000000682c687210 */ /* 0x004fca0007f3e0ff */
[----:B---3--:R-:W-:Y:S02]  /*8ce0*/  IMAD.X R105, R45, 0x1, R47, P1 ;  /* 0x000000012d697824 */ /* 0x008fe400008e062f */
[----:B------:R-:W2:Y:S04]  /*8cf0*/  LDL R47, [R1+0x16c] ;  /* 0x00016c00012f7983 */ /* 0x000ea80000100800 */
[----:B------:R0:W3:Y:S04]  /*8d00*/  @!P0 LDG.E.U16 R121, [R104.64] ;  /* 0x0000000668798981 */ /* 0x0000e8000c1e1500 */
[----:B0-----:R-:W0:Y:S02]  /*8d10*/  S2R R105, SR_TID.X ;  /* 0x0000000000697919 */ /* 0x001e240000002100 */
[----:B0-----:R-:W-:-:S04]  /*8d20*/  SHF.R.U32.HI R105, RZ, 0x4, R105 ;  /* 0x00000004ff697819 */ /* 0x001fc80000011669 */
[----:B------:R-:W-:-:S04]  /*8d30*/  SGXT.U32 R105, R105, 0x3 ;  /* 0x000000036969781a */ /* 0x000fc80000000000 */
[----:B------:R-:W-:Y:S02]  /*8d40*/  LOP3.LUT R104, R105, 0x8, RZ, 0xfc, !PT ;  /* 0x0000000869687812 */ /* 0x000fe400078efcff */
[----:B------:R-:W2:Y:S02]  /*8d50*/  LDL R105, [R1+0x17c] ;  /* 0x00017c0001697983 */ /* 0x000ea40000100800 */
[----:B------:R-:W-:Y:S02]  /*8d60*/  ISETP.GE.AND P1, PT, R104, UR4, PT ;  /* 0x0000000468007c0c */ /* 0x000fe4000bf26270 */
[----:B------:R-:W-:Y:S02]  /*8d70*/  SHF.R.U32.HI R107, RZ, 0x4, R107 ;  /* 0x00000004ff6b7819 */ /* 0x000fe4000001166b */
[----:B--2---:R-:W-:-:S05]  /*8d80*/  IADD3 R104, P0, R44, R105, RZ ;  /* 0x000000692c687210 */ /* 0x004fca0007f1e0ff */
[----:B----4-:R-:W-:Y:S02]  /*8d90*/  IMAD.X R105, R45, 0x1, R128, P0 ;  /* 0x000000012d697824 */ /* 0x010fe400000e0680 */
[----:B------:R-:W2:Y:S04]  /*8da0*/  LDL.LU R128, [R1+0x54] ;  /* 0x0000540001807983 */ /* 0x000ea80000300800 */
[----:B------:R0:W4:Y:S04]  /*8db0*/  @!P1 LDG.E.U16 R114, [R104.64] ;  /* 0x0000000668729981 */ /* 0x000128000c1e1500 */
[----:B0-----:R-:W2:Y:S01]  /*8dc0*/  LDL R105, [R1+0x170] ;  /* 0x0001700001697983 */ /* 0x001ea20000100800 */
[----:B------:R-:W-:-:S04]  /*8dd0*/  SGXT.U32 R107, R107, 0x3 ;  /* 0x000000036b6b781a */ /* 0x000fc80000000000 */
[----:B------:R-:W-:-:S04]  /*8de0*/  LOP3.LUT R107, R107, 0x10, RZ, 0xfc, !PT ;  /* 0x000000106b6b7812 */ /* 0x000fc800078efcff */
[----:B------:R-:W-:Y:S02]  /*8df0*/  ISETP.GE.AND P1, PT, R107, UR4, PT ;  /* 0x000000046b007c0c */ /* 0x000fe4000bf26270 */
[----:B------:R-:W-:Y:S01]  /*8e00*/  IADD3 R104, P0, R44, R106, RZ ;  /* 0x0000006a2c687210 */ /* 0x000fe20007f1e0ff */
[----:B------:R-:W3:Y:S01]  /*8e10*/  LDL R107, [R1+0x160] ;  /* 0x00016000016b7983 */ /* 0x000ee20000100800 */
[----:B------:R-:W-:-:S03]  /*8e20*/  PRMT R113, RZ, 0x7610, R113 ;  /* 0x00007610ff717816 */ /* 0x000fc60000000071 */
[----:B------:R-:W3:Y:S04]  /*8e30*/  LDL R106, [R1+0x5c] ;  /* 0x00005c00016a7983 */ /* 0x000ee80000100800 */
[----:B------:R0:W-:Y:S04]  /*8e40*/  STL [R1+0x1a0], R44 ;  /* 0x0001a02c01007387 */ /* 0x0001e80000100800 */
[----:B------:R1:W-:Y:S01]  /*8e50*/  STL [R1+0x19c], R45 ;  /* 0x00019c2d01007387 */ /* 0x0003e20000100800 */
[----:B--2---:R-:W-:-:S05]  /*8e60*/  IMAD.X R105, R45, 0x1, R105, P0 ;  /* 0x000000012d697824 */ /* 0x004fca00000e0669 */
[----:B------:R2:W4:Y:S02]  /*8e70*/  @!P1 LDG.E.U16 R113, [R104.64] ;  /* 0x0000000668719981 */ /* 0x000524000c1e1500 */
[----:B--2---:R-:W-:Y:S02]  /*8e80*/  IADD3 R104, P0, R44, R47, RZ ;  /* 0x0000002f2c687210 */ /* 0x004fe40007f1e0ff */
[----:B------:R-:W2:Y:S03]  /*8e90*/  S2R R47, SR_TID.X ;  /* 0x00000000002f7919 */ /* 0x000ea60000002100 */
[----:B------:R-:W-:Y:S02]  /*8ea0*/  IMAD.X R105, R45, 0x1, R46, P0 ;  /* 0x000000012d697824 */ /* 0x000fe400000e062e */
[----:B------:R-:W4:Y:S01]  /*8eb0*/  LDL.LU R46, [R1+0x4c] ;  /* 0x00004c00012e7983 */ /* 0x000f220000300800 */
[----:B--2---:R-:W-:-:S04]  /*8ec0*/  LOP3.LUT R47, R47, 0x1f, RZ, 0xc0, !PT ;  /* 0x0000001f2f2f7812 */ /* 0x004fc800078ec0ff */
[----:B------:R-:W-:Y:S02]  /*8ed0*/  ISETP.GE.AND P0, PT, R47, UR4, PT ;  /* 0x000000042f007c0c */ /* 0x000fe4000bf06270 */
[----:B------:R-:W2:Y:S04]  /*8ee0*/  LDL.LU R47, [R1+0x60] ;  /* 0x00006000012f7983 */ /* 0x000ea80000300800 */
[----:B0-----:R-:W4:Y:S04]  /*8ef0*/  LDL.LU R44, [R1+0x3c] ;  /* 0x00003c00012c7983 */ /* 0x001f280000300800 */
[----:B-1----:R-:W4:Y:S01]  /*8f00*/  LDL.LU R45, [R1+0x44] ;  /* 0x00004400012d7983 */ /* 0x002f220000300800 */
[----:B------:R-:W-:-:S04]  /*8f10*/  LOP3.LUT R123, R123, 0x18, RZ, 0xfc, !PT ;  /* 0x000000187b7b7812 */ /* 0x000fc800078efcff */
[----:B------:R-:W-:Y:S02]  /*8f20*/  ISETP.GE.AND P1, PT, R123, UR4, PT ;  /* 0x000000047b007c0c */ /* 0x000fe4000bf26270 */
[----:B------:R-:W-:Y:S01]  /*8f30*/  PRMT R112, RZ, 0x7610, R112 ;  /* 0x00007610ff707816 */ /* 0x000fe20000000070 */
[----:B------:R-:W4:Y:S10]  /*8f40*/  LDL R123, [R1+0x34] ;  /* 0x00003400017b7983 */ /* 0x000f340000100800 */
[----:B------:R3:W4:Y:S04]  /*8f50*/  @!P1 LDG.E.U16 R112, [R104.64] ;  /* 0x0000000668709981 */ /* 0x000728000c1e1500 */
[----:B------:R-:W-:Y:S01]  /*8f60*/  BAR.SYNC.DEFER_BLOCKING 0x0 ;  /* 0x0000000000007b1d */ /* 0x000fe20000010000 */
[----:B------:R-:W-:-:S02]  /*8f70*/  PRMT R120, RZ, 0x7610, R120 ;  /* 0x00007610ff787816 */ /* 0x000fc40000000078 */
[----:B---3--:R-:W-:-:S05]  /*8f80*/  IADD3 R104, P1, R107, R124, RZ ;  /* 0x0000007c6b687210 */ /* 0x008fca0007f3e0ff */
[----:B------:R-:W-:Y:S01]  /*8f90*/  IMAD.X R105, R106, 0x1, R125, P1 ;  /* 0x000000016a697824 */ /* 0x000fe200008e067d */
[----:B------:R-:W-:-:S04]  /*8fa0*/  PRMT R115, RZ, 0x7610, R115 ;  /* 0x00007610ff737816 */ /* 0x000fc80000000073 */
[----:B------:R0:W3:Y:S02]  /*8fb0*/  @!P0 LDG.E.U16 R120, [R104.64] ;  /* 0x0000000668788981 */ /* 0x0000e4000c1e1500 */
[----:B0-----:R-:W-:-:S05]  /*8fc0*/  IADD3 R104, P1, R128, R124, RZ ;  /* 0x0000007c80687210 */ /* 0x001fca0007f3e0ff */
[----:B------:R-:W-:-:S05]  /*8fd0*/  IMAD.X R105, R169, 0x1, R125, P1 ;  /* 0x00000001a9697824 */ /* 0x000fca00008e067d */
[----:B------:R0:W3:Y:S02]  /*8fe0*/  @!P0 LDG.E.U16 R115, [R104.64] ;  /* 0x0000000668738981 */ /* 0x0000e4000c1e1500 */
[----:B0-----:R-:W-:Y:S02]  /*8ff0*/  PRMT R104, RZ, 0x7610, R104 ;  /* 0x00007610ff687816 */ /* 0x001fe40000000068 */
[----:B------:R-:W-:Y:S01]  /*9000*/  PRMT R122, RZ, 0x7610, R122 ;  /* 0x00007610ff7a7816 */ /* 0x000fe2000000007a */
[----:B------:R0:W-:Y:S01]  /*9010*/  STL [R1+0x1a4], R128 ;  /* 0x0001a48001007387 */ /* 0x0001e20000100800 */
[----:B------:R-:W-:-:S03]  /*9020*/  PRMT R105, RZ, 0x7610, R105 ;  /* 0x00007610ff697816 */ /* 0x000fc60000000069 */
[----:B0-----:R-:W3:Y:S04]  /*9030*/  LDL.LU R128, [R1+0x150] ;  /* 0x0001500001807983 */ /* 0x001ee80000300800 */
[----:B------:R0:W-:Y:S04]  /*9040*/  STL [R1+0x1a8], R169 ;  /* 0x0001a8a901007387 */ /* 0x0001e80000100800 */
[----:B0-----:R-:W3:Y:S01]  /*9050*/  LDL.LU R169, [R1+0x40] ;  /* 0x0000400001a97983 */ /* 0x001ee20000300800 */
[----:B--2---:R-:W-:-:S05]  /*9060*/  IADD3 R106, P1, R47, R124, RZ ;  /* 0x0000007c2f6a7210 */ /* 0x004fca0007f3e0ff */
[----:B------:R-:W-:-:S05]  /*9070*/  IMAD.X R107, R40, 0x1, R125, P1 ;  /* 0x00000001286b7824 */ /* 0x000fca00008e067d */
[----:B------:R4:W2:Y:S02]  /*9080*/  @!P0 LDG.E.U16 R104, [R106.64] ;  /* 0x000000066a688981 */ /* 0x0008a4000c1e1500 */
[----:B----4-:R-:W-:-:S05]  /*9090*/  IADD3 R106, P1, R46, R124, RZ ;  /* 0x0000007c2e6a7210 */ /* 0x010fca0007f3e0ff */
[----:B------:R-:W-:Y:S01]  /*90a0*/  IMAD.X R107, R168, 0x1, R125, P1 ;  /* 0x00000001a86b7824 */ /* 0x000fe200008e067d */
[----:B------:R-:W-:Y:S04]  /*90b0*/  STL [R1+0x2d0], R47 ;  /* 0x0002d02f01007387 */ /* 0x000fe80000100800 */
[----:B------:R0:W4:Y:S04]  /*90c0*/  @!P0 LDG.E.U16 R122, [R106.64] ;  /* 0x000000066a7a8981 */ /* 0x000128000c1e1500 */
[----:B------:R-:W-:Y:S01]  /*90d0*/  STL [R1+0x2d4], R40 ;  /* 0x0002d42801007387 */ /* 0x000fe20000100800 */
[----:B0-----:R-:W-:-:S03]  /*90e0*/  IADD3 R106, P1, R45, R124, RZ ;  /* 0x0000007c2d6a7210 */ /* 0x001fc60007f3e0ff */
[----:B------:R-:W-:Y:S04]  /*90f0*/  STL [R1+0x1ac], R46 ;  /* 0x0001ac2e01007387 */ /* 0x000fe80000100800 */
[----:B------:R-:W-:Y:S01]  /*9100*/  STL [R1+0x1b0], R168 ;  /* 0x0001b0a801007387 */ /* 0x000fe20000100800 */
[----:B------:R-:W-:-:S03]  /*9110*/  IMAD.X R107, R167, 0x1, R125, P1 ;  /* 0x00000001a76b7824 */ /* 0x000fc600008e067d */
[----:B------:R0:W-:Y:S04]  /*9120*/  STL [R1+0x1b4], R45 ;  /* 0x0001b42d01007387 */ /* 0x0001e80000100800 */
[----:B------:R1:W2:Y:S04]  /*9130*/  @!P0 LDG.E.U16 R105, [R106.64] ;  /* 0x000000066a698981 */ /* 0x0002a8000c1e1500 */
[----:B0-----:R-:W2:Y:S01]  /*9140*/  LDL.LU R45, [R1+0x2c] ;  /* 0x00002c00012d7983 */ /* 0x001ea20000300800 */
[----:B-1----:R-:W-:-:S03]  /*9150*/  IADD3 R106, P1, R44, R124, RZ ;  /* 0x0000007c2c6a7210 */ /* 0x002fc60007f3e0ff */
[----:B------:R-:W-:Y:S04]  /*9160*/  STL [R1+0x1b8], R167 ;  /* 0x0001b8a701007387 */ /* 0x000fe80000100800 */
[----:B------:R-:W-:Y:S01]  /*9170*/  STL [R1+0x1bc], R44 ;  /* 0x0001bc2c01007387 */ /* 0x000fe20000100800 */
[----:B------:R-:W-:-:S03]  /*9180*/  IMAD.X R107, R166, 0x1, R125, P1 ;  /* 0x00000001a66b7824 */ /* 0x000fc600008e067d */
[----:B------:R0:W-:Y:S04]  /*9190*/  STL [R1+0x1c0], R166 ;  /* 0x0001c0a601007387 */ /* 0x0001e80000100800 */
[----:B0-----:R-:W3:Y:S04]  /*91a0*/  LDL.LU R166, [R1+0x24] ;  /* 0x0000240001a67983 */ /* 0x001ee80000300800 */
[----:B------:R0:W-:Y:S04]  /*91b0*/  STS.U16 [R126+0x8000], R121 ;  /* 0x008000797e007388 */ /* 0x0001e80000000400 */
[----:B------:R1:W-:Y:S04]  /*91c0*/  STS.U16 [R126+0x8100], R114 ;  /* 0x008100727e007388 */ /* 0x0003e80000000400 */
[----:B------:R1:W-:Y:S01]  /*91d0*/  STS.U16 [R126+0x8200], R113 ;  /* 0x008200717e007388 */ /* 0x0003e20000000400 */
[----:B0-----:R-:W-:-:S03]  /*91e0*/  PRMT R121, RZ, 0x7610, R121 ;  /* 0x00007610ff797816 */ /* 0x001fc60000000079 */
[----:B------:R-:W4:Y:S04]  /*91f0*/  LDL R47, [R1+0xc] ;  /* 0x00000c00012f7983 */ /* 0x000f280000100800 */
[----:B------:R0:W4:Y:S01]  /*9200*/  @!P0 LDG.E.U16 R121, [R106.64] ;  /* 0x000000066a798981 */ /* 0x000122000c1e1500 */
[----:B-1----:R-:W-:-:S03]  /*9210*/  PRMT R114, RZ, 0x7610, R114 ;  /* 0x00007610ff727816 */ /* 0x002fc60000000072 */
[----:B------:R-:W4:Y:S01]  /*9220*/  LDL R40, [R1+0x4] ;  /* 0x0000040001287983 */ /* 0x000f220000100800 */
[-C--:B0-----:R-:W-:Y:S02]  /*9230*/  IADD3 R106, P1, R123, R124.reuse, RZ ;  /* 0x0000007c7b6a7210 */ /* 0x081fe40007f3e0ff */
[----:B------:R-:W-:Y:S01]  /*9240*/  PRMT R113, RZ, 0x7610, R113 ;  /* 0x00007610ff717816 */ /* 0x000fe20000000071 */
[----:B------:R-:W4:Y:S02]  /*9250*/  LDL R123, [R1+0x1c] ;  /* 0x00001c00017b7983 */ /* 0x000f240000100800 */
[----:B------:R-:W-:Y:S02]  /*9260*/  IMAD.X R107, R165, 0x1, R125, P1 ;  /* 0x00000001a56b7824 */ /* 0x000fe400008e067d */
[----:B------:R-:W4:Y:S04]  /*9270*/  LDL.LU R44, [R1+0x30] ;  /* 0x00003000012c7983 */ /* 0x000f280000300800 */
[----:B------:R2:W4:Y:S04]  /*9280*/  @!P0 LDG.E.U16 R114, [R106.64] ;  /* 0x000000066a728981 */ /* 0x000528000c1e1500 */
[----:B------:R-:W4:Y:S04]  /*9290*/  LDL.LU R167, [R1+0x148] ;  /* 0x0001480001a77983 */ /* 0x000f280000300800 */
[----:B------:R-:W4:Y:S04]  /*92a0*/  LDL.LU R168, [R1+0x14c] ;  /* 0x00014c0001a87983 */ /* 0x000f280000300800 */
[----:B------:R-:W4:Y:S04]  /*92b0*/  LDL.LU R46, [R1+0x38] ;  /* 0x00003800012e7983 */ /* 0x000f280000300800 */
[----:B------:R0:W-:Y:S04]  /*92c0*/  STL [R1+0x1c4], R165 ;  /* 0x0001c4a501007387 */ /* 0x0001e80000100800 */
[----:B0-----:R-:W4:Y:S01]  /*92d0*/  LDL.LU R165, [R1+0x144] ;  /* 0x0001440001a57983 */ /* 0x001f220000300800 */
[----:B--2---:R-:W-:-:S05]  /*92e0*/  IADD3 R106, P1, R45, R124, RZ ;  /* 0x0000007c2d6a7210 */ /* 0x004fca0007f3e0ff */
[----:B------:R-:W-:Y:S01]  /*92f0*/  IMAD.X R107, R164, 0x1, R125, P1 ;  /* 0x00000001a46b7824 */ /* 0x000fe200008e067d */
[----:B------:R0:W-:Y:S04]  /*9300*/  STL [R1+0x1c8], R45 ;  /* 0x0001c82d01007387 */ /* 0x0001e80000100800 */
[----:B------:R3:W2:Y:S04]  /*9310*/  @!P0 LDG.E.U16 R113, [R106.64] ;  /* 0x000000066a718981 */ /* 0x0006a8000c1e1500 */
[----:B0-----:R-:W2:Y:S04]  /*9320*/  LDL.LU R45, [R1+0x28] ;  /* 0x00002800012d7983 */ /* 0x001ea80000300800 */
[----:B------:R-:W-:Y:S01]  /*9330*/  STL [R1+0x1cc], R164 ;  /* 0x0001cca401007387 */ /* 0x000fe20000100800 */
[----:B---3--:R-:W-:-:S03]  /*9340*/  IADD3 R106, P1, R166, R124, RZ ;  /* 0x0000007ca66a7210 */ /* 0x008fc60007f3e0ff */
[----:B------:R-:W-:Y:S02]  /*9350*/  STL [R1+0x1d0], R166 ;  /* 0x0001d0a601007387 */ /* 0x000fe40000100800 */
[----:B------:R-:W-:Y:S02]  /*9360*/  IMAD.X R107, R163, 0x1, R125, P1 ;  /* 0x00000001a36b7824 */ /* 0x000fe400008e067d */
[----:B------:R0:W-:Y:S04]  /*9370*/  STL [R1+0x1d4], R163 ;  /* 0x0001d4a301007387 */ /* 0x0001e80000100800 */
[----:B0-----:R-:W3:Y:S04]  /*9380*/  LDL.LU R163, [R1+0x14] ;  /* 0x0000140001a37983 */ /* 0x001ee80000300800 */
[----:B------:R0:W-:Y:S04]  /*9390*/  STS.U16 [R126+0x8300], R112 ;  /* 0x008300707e007388 */ /* 0x0001e80000000400 */
[----:B------:R1:W-:Y:S04]  /*93a0*/  STS.U16 [R126], R120 ;  /* 0x000000787e007388 */ /* 0x0003e80000000400 */
[----:B------:R4:W-:Y:S01]  /*93b0*/  STS.U16 [R126+0x200], R115 ;  /* 0x000200737e007388 */ /* 0x0009e20000000400 */
[----:B0-----:R-:W-:-:S03]  /*93c0*/  PRMT R112, RZ, 0x7610, R112 ;  /* 0x00007610ff707816 */ /* 0x001fc60000000070 */
[----:B----4-:R0:W-:Y:S04]  /*93d0*/  STS.U16 [R126+0x400], R122 ;  /* 0x0004007a7e007388 */ /* 0x0101e80000000400 */
[----:B------:R4:W2:Y:S01]  /*93e0*/  @!P0 LDG.E.U16 R112, [R106.64] ;  /* 0x000000066a708981 */ /* 0x0008a2000c1e1500 */
[----:B-1----:R-:W-:-:S03]  /*93f0*/  PRMT R120, RZ, 0x7610, R120 ;  /* 0x00007610ff787816 */ /* 0x002fc60000000078 */
[----:B------:R1:W-:Y:S04]  /*9400*/  STS.U16 [R126+0x600], R105 ;  /* 0x000600697e007388 */ /* 0x0003e80000000400 */
[----:B------:R0:W-:Y:S01]  /*9410*/  STS.U16 [R126+0x800], R121 ;  /* 0x000800797e007388 */ /* 0x0001e20000000400 */
[----:B----4-:R-:W-:-:S03]  /*9420*/  IADD3 R106, P1, R123, R124, RZ ;  /* 0x0000007c7b6a7210 */ /* 0x010fc60007f3e0ff */
[----:B------:R4:W-:Y:S02]  /*9430*/  STS.U16 [R126+0xa00], R114 ;  /* 0x000a00727e007388 */ /* 0x0009e40000000400 */
[----:B------:R-:W-:Y:S02]  /*9440*/  IMAD.X R107, R162, 0x1, R125, P1 ;  /* 0x00000001a26b7824 */ /* 0x000fe400008e067d */
[----:B------:R-:W2:Y:S04]  /*9450*/  LDL.LU R166, [R1+0x140] ;  /* 0x0001400001a67983 */ /* 0x000ea80000300800 */
[----:B------:R3:W2:Y:S01]  /*9460*/  @!P0 LDG.E.U16 R120, [R106.64] ;  /* 0x000000066a788981 */ /* 0x0006a2000c1e1500 */
[----:B------:R-:W-:Y:S02]  /*9470*/  PRMT R115, RZ, 0x7610, R115 ;  /* 0x00007610ff737816 */ /* 0x000fe40000000073 */
[----:B0-----:R-:W-:Y:S01]  /*9480*/  PRMT R122, RZ, 0x7610, R122 ;  /* 0x00007610ff7a7816 */ /* 0x001fe2000000007a */
[----:B------:R-:W2:Y:S01]  /*9490*/  LDL.LU R164, [R1+0x20] ;  /* 0x0000200001a47983 */ /* 0x000ea20000300800 */
[----:B-1----:R-:W-:-:S02]  /*94a0*/  PRMT R105, RZ, 0x7610, R105 ;  /* 0x00007610ff697816 */ /* 0x002fc40000000069 */
[----:B------:R-:W-:Y:S02]  /*94b0*/  PRMT R121, RZ, 0x7610, R121 ;  /* 0x00007610ff797816 */ /* 0x000fe40000000079 */
[----:B----4-:R-:W-:Y:S02]  /*94c0*/  PRMT R114, RZ, 0x7610, R114 ;  /* 0x00007610ff727816 */ /* 0x010fe40000000072 */
[----:B---3--:R-:W-:-:S05]  /*94d0*/  IADD3 R106, P1, R163, R124, RZ ;  /* 0x0000007ca36a7210 */ /* 0x008fca0007f3e0ff */
[----:B------:R-:W-:-:S05]  /*94e0*/  IMAD.X R107, R161, 0x1, R125, P1 ;  /* 0x00000001a16b7824 */ /* 0x000fca00008e067d */
[----:B------:R0:W3:Y:S02]  /*94f0*/  @!P0 LDG.E.U16 R115, [R106.64] ;  /* 0x000000066a738981 */ /* 0x0000e4000c1e1500 */
[----:B0-----:R-:W-:-:S05]  /*9500*/  IADD3 R106, P1, R47, R124, RZ ;  /* 0x0000007c2f6a7210 */ /* 0x001fca0007f3e0ff */
[----:B------:R-:W-:-:S05]  /*9510*/  IMAD.X R107, R160, 0x1, R125, P1 ;  /* 0x00000001a06b7824 */ /* 0x000fca00008e067d */
[----:B------:R0:W4:Y:S02]  /*9520*/  @!P0 LDG.E.U16 R122, [R106.64] ;  /* 0x000000066a7a8981 */ /* 0x000124000c1e1500 */
[----:B0-----:R-:W-:-:S05]  /*9530*/  IADD3 R106, P1, R40, R124, RZ ;  /* 0x0000007c286a7210 */ /* 0x001fca0007f3e0ff */
[----:B------:R-:W-:-:S05]  /*9540*/  IMAD.X R107, R159, 0x1, R125, P1 ;  /* 0x000000019f6b7824 */ /* 0x000fca00008e067d */
[----:B------:R0:W4:Y:S02]  /*9550*/  @!P0 LDG.E.U16 R105, [R106.64] ;  /* 0x000000066a698981 */ /* 0x000124000c1e1500 */
[----:B0-----:R-:W-:-:S05]  /*9560*/  IADD3 R106, P1, R252, R124, RZ ;  /* 0x0000007cfc6a7210 */ /* 0x001fca0007f3e0ff */
[----:B------:R-:W-:-:S05]  /*9570*/  IMAD.X R107, R158, 0x1, R125, P1 ;  /* 0x000000019e6b7824 */ /* 0x000fca00008e067d */
[----:B------:R0:W4:Y:S02]  /*9580*/  @!P0 LDG.E.U16 R121, [R106.64] ;  /* 0x000000066a798981 */ /* 0x000124000c1e1500 */
[----:B0-----:R-:W-:-:S05]  /*9590*/  IADD3 R106, P1, R250, R124, RZ ;  /* 0x0000007cfa6a7210 */ /* 0x001fca0007f3e0ff */
[----:B------:R-:W-:Y:S01]  /*95a0*/  IMAD.X R107, R157, 0x1, R125, P1 ;  /* 0x000000019d6b7824 */ /* 0x000fe200008e067d */
[----:B--2---:R0:W-:Y:S04]  /*95b0*/  STS.U16 [R126+0xc00], R113 ;  /* 0x000c00717e007388 */ /* 0x0041e80000000400 */
[----:B------:R1:W2:Y:S01]  /*95c0*/  @!P0 LDG.E.U16 R114, [R106.64] ;  /* 0x000000066a728981 */ /* 0x0002a2000c1e1500 */
[----:B0-----:R-:W-:Y:S02]  /*95d0*/  PRMT R113, RZ, 0x7610, R113 ;  /* 0x00007610ff717816 */ /* 0x001fe40000000071 */
[----:B-1----:R-:W-:-:S05]  /*95e0*/  IADD3 R106, P1, R248, R124, RZ ;  /* 0x0000007cf86a7210 */ /* 0x002fca0007f3e0ff */
[----:B------:R-:W-:-:S05]  /*95f0*/  IMAD.X R107, R156, 0x1, R125, P1 ;  /* 0x000000019c6b7824 */ /* 0x000fca00008e067d */
[----:B------:R0:W2:Y:S04]  /*9600*/  @!P0 LDG.E.U16 R113, [R106.64] ;  /* 0x000000066a718981 */ /* 0x0000a8000c1e1500 */
[----:B------:R1:W-:Y:S01]  /*9610*/  STS.U16 [R126+0xe00], R112 ;  /* 0x000e00707e007388 */ /* 0x0003e20000000400 */
[----:B0-----:R-:W-:Y:S02]  /*9620*/  IADD3 R106, P1, R246, R124, RZ ;  /* 0x0000007cf66a7210 */ /* 0x001fe40007f3e0ff */
[----:B-1----:R-:W-:-:S03]  /*9630*/  PRMT R112, RZ, 0x7610, R112 ;  /* 0x00007610ff707816 */ /* 0x002fc60000000070 */
[----:B------:R-:W-:Y:S01]  /*9640*/  IMAD.X R107, R155, 0x1, R125, P1 ;  /* 0x000000019b6b7824 */ /* 0x000fe200008e067d */
[----:B------:R0:W-:Y:S04]  /*9650*/  STS.U16 [R126+0x1000], R120 ;  /* 0x001000787e007388 */ /* 0x0001e80000000400 */
[----:B------:R1:W2:Y:S01]  /*9660*/  @!P0 LDG.E.U16 R112, [R106.64] ;  /* 0x000000066a708981 */ /* 0x0002a2000c1e1500 */
[----:B0-----:R-:W-:Y:S02]  /*9670*/  PRMT R120, RZ, 0x7610, R120 ;  /* 0x00007610ff787816 */ /* 0x001fe40000000078 */
[----:B-1----:R-:W-:-:S05]  /*9680*/  IADD3 R106, P1, R244, R124, RZ ;  /* 0x0000007cf46a7210 */ /* 0x002fca0007f3e0ff */
[----:B------:R-:W-:-:S05]  /*9690*/  IMAD.X R107, R154, 0x1, R125, P1 ;  /* 0x000000019a6b7824 */ /* 0x000fca00008e067d */
[----:B------:R0:W2:Y:S02]  /*96a0*/  @!P0 LDG.E.U16 R120, [R106.64] ;  /* 0x000000066a788981 */ /* 0x0000a4000c1e1500 */
[----:B0-----:R-:W-:-:S05]  /*96b0*/  IADD3 R106, P1, R242, R124, RZ ;  /* 0x0000007cf26a7210 */ /* 0x001fca0007f3e0ff */
[----:B------:R-:W-:Y:S01]  /*96c0*/  IMAD.X R107, R153, 0x1, R125, P1 ;  /* 0x00000001996b7824 */ /* 0x000fe200008e067d */
[----:B---3--:R0:W-:Y:S02]  /*96d0*/  STS.U16 [R126+0x1200], R115 ;  /* 0x001200737e007388 */ /* 0x0081e40000000400 */
[----:B0-----:R-:W-:-:S06]  /*96e0*/  PRMT R115, RZ, 0x7610, R115 ;  /* 0x00007610ff737816 */ /* 0x001fcc0000000073 */
[----:B------:R0:W3:Y:S04]  /*96f0*/  @!P0 LDG.E.U16 R115, [R106.64] ;  /* 0x000000066a738981 */ /* 0x0000e8000c1e1500 */
[----:B----4-:R1:W-:Y:S01]  /*9700*/  STS.U16 [R126+0x1400], R122 ;  /* 0x0014007a7e007388 */ /* 0x0103e20000000400 */
[----:B0-----:R-:W-:Y:S02]  /*9710*/  IADD3 R106, P1, R240, R124, RZ ;  /* 0x0000007cf06a7210 */ /* 0x001fe40007f3e0ff */
[----:B-1----:R-:W-:-:S03]  /*9720*/  PRMT R122, RZ, 0x7610, R122 ;  /* 0x00007610ff7a7816 */ /* 0x002fc6000000007a */
[----:B------:R-:W-:-:S05]  /*9730*/  IMAD.X R107, R152, 0x1, R125, P1 ;  /* 0x00000001986b7824 */ /* 0x000fca00008e067d */
[----:B------:R0:W4:Y:S04]  /*9740*/  @!P0 LDG.E.U16 R122, [R106.64] ;  /* 0x000000066a7a8981 */ /* 0x000128000c1e1500 */
[----:B------:R1:W-:Y:S01]  /*9750*/  STS.U16 [R126+0x1600], R105 ;  /* 0x001600697e007388 */ /* 0x0003e20000000400 */
        /* <DEDUP_REMOVED lines=9> */
[----:B--2---:R1:W-:Y:S01]  /*97f0*/  STS.U16 [R126+0x1a00], R114 ;  /* 0x001a00727e007388 */ /* 0x0043e20000000400 */
[----:B0-----:R-:W-:Y:S02]  /*9800*/  IADD3 R106, P1, R234, R124, RZ ;  /* 0x0000007cea6a7210 */ /* 0x001fe40007f3e0ff */
[----:B-1----:R-:W-:-:S03]  /*9810*/  PRMT R114, RZ, 0x7610, R114 ;  /* 0x00007610ff727816 */ /* 0x002fc60000000072 */
[----:B------:R-:W-:-:S05]  /*9820*/  IMAD.X R107, R149, 0x1, R125, P1 ;  /* 0x00000001956b7824 */ /* 0x000fca00008e067d */
[----:B------:R0:W2:Y:S04]  /*9830*/  @!P0 LDG.E.U16 R114, [R106.64] ;  /* 0x000000066a728981 */ /* 0x0000a8000c1e1500 */
[----:B------:R1:W-:Y:S01]  /*9840*/  STS.U16 [R126+0x1c00], R113 ;  /* 0x001c00717e007388 */ /* 0x0003e20000000400 */
        /* <DEDUP_REMOVED lines=148> */
[----:B------:R0:W3:Y:S04]  /*a190*/  @!P0 LDG.E.U16 R105, [R106.64] ;  /* 0x000000066a698981 */ /* 0x0000e8000c1e1500 */
[----:B------:R1:W-:Y:S01]  /*a1a0*/  STS.U16 [R126+0x5800], R121 ;  /* 0x005800797e007388 */ /* 0x0003e20000000400 */
[----:B0-----:R-:W-:Y:S02]  /*a1b0*/  IADD3 R106, P1, R172, R124, RZ ;  /* 0x0000007cac6a7210 */ /* 0x001fe40007f3e0ff */
[----:B-1----:R-:W-:-:S03]  /*a1c0*/  PRMT R121, RZ, 0x7610, R121 ;  /* 0x00007610ff797816 */ /* 0x002fc60000000079 */
[----:B------:R-:W-:-:S05]  /*a1d0*/  IMAD.X R107, R11, 0x1, R125, P1 ;  /* 0x000000010b6b7824 */ /* 0x000fca00008e067d */
[----:B------:R0:W3:Y:S04]  /*a1e0*/  @!P0 LDG.E.U16 R121, [R106.64] ;  /* 0x000000066a798981 */ /* 0x0000e8000c1e1500 */
        /* <DEDUP_REMOVED lines=10> */
[----:B------:R1:W-:Y:S04]  /*a290*/  STL [R1+0x1d8], R162 ;  /* 0x0001d8a201007387 */ /* 0x0003e80000100800 */
[----:B-1----:R-:W2:Y:S04]  /*a2a0*/  LDL.LU R162, [R1+0x13c] ;  /* 0x00013c0001a27983 */ /* 0x002ea80000300800 */
[----:B------:R-:W-:Y:S04]  /*a2b0*/  STL [R1+0x1e0], R163 ;  /* 0x0001e0a301007387 */ /* 0x000fe80000100800 */
[----:B------:R1:W-:Y:S04]  /*a2c0*/  STL [R1+0x1e4], R161 ;  /* 0x0001e4a101007387 */ /* 0x0003e80000100800 */
[----:B-1----:R-:W2:Y:S04]  /*a2d0*/  LDL.LU R161, [R1+0x138] ;  /* 0x0001380001a17983 */ /* 0x002ea80000300800 */
[----:B------:R-:W2:Y:S04]  /*a2e0*/  LDL.LU R163, [R1+0x10] ;  /* 0x0000100001a37983 */ /* 0x000ea80000300800 */
[----:B------:R1:W-:Y:S04]  /*a2f0*/  STL [R1+0x1e8], R160 ;  /* 0x0001e8a001007387 */ /* 0x0003e80000100800 */
[----:B------:R-:W2:Y:S04]  /*a300*/  LDL R123, [R1+0x58] ;  /* 0x00005800017b7983 */ /* 0x000ea80000100800 */
[----:B------:R-:W2:Y:S04]  /*a310*/  LDL.LU R40, [R1+0x15c] ;  /* 0x00015c0001287983 */ /* 0x000ea80000300800 */
[----:B------:R-:W2:Y:S04]  /*a320*/  LDL.LU R47, [R1+0x50] ;  /* 0x00005000012f7983 */ /* 0x000ea80000300800 */
[----:B-1----:R-:W2:Y:S04]  /*a330*/  LDL.LU R160, [R1+0x8] ;  /* 0x0000080001a07983 */ /* 0x002ea80000300800 */
[----:B------:R1:W-:Y:S04]  /*a340*/  STL [R1+0x1ec], R159 ;  /* 0x0001ec9f01007387 */ /* 0x0003e80000100800 */
        /* <DEDUP_REMOVED lines=71> */
[----:B------:R1:W-:Y:S01]  /*a7c0*/  STL [R1+0x284], R141 ;  /* 0x0002848d01007387 */ /* 0x0003e20000100800 */
[----:B0-----:R-:W-:-:S03]  /*a7d0*/  IADD3 R106, P1, R23, R124, RZ ;  /* 0x0000007c176a7210 */ /* 0x001fc60007f3e0ff */
[----:B-1----:R-:W2:Y:S04]  /*a7e0*/  LDL.LU R141, [R1+0xa0] ;  /* 0x0000a000018d7983 */ /* 0x002ea80000300800 */
[----:B------:R0:W-:Y:S04]  /*a7f0*/  STL [R1+0x288], R216 ;  /* 0x000288d801007387 */ /* 0x0001e80000100800 */
[----:B0-----:R-:W2:Y:S04]  /*a800*/  LDL.LU R216, [R1+0x9c] ;  /* 0x00009c0001d87983 */ /* 0x001ea80000300800 */
[----:B------:R0:W-:Y:S01]  /*a810*/  STL [R1+0x28c], R140 ;  /* 0x00028c8c01007387 */ /* 0x0001e20000100800 */
[----:B------:R-:W-:-:S03]  /*a820*/  IADD3.X R107, R17, R125, RZ, P1, !PT ;  /* 0x0000007d116b7210 */ /* 0x000fc60000ffe4ff */
[----:B------:R1:W-:Y:S04]  /*a830*/  STS.U16 [R126+0x5e00], R112 ;  /* 0x005e00707e007388 */ /* 0x0003e80000000400 */
[----:B0-----:R-:W2:Y:S04]  /*a840*/  LDL.LU R140, [R1+0x98] ;  /* 0x00009800018c7983 */ /* 0x001ea80000300800 */
[----:B------:R0:W-:Y:S01]  /*a850*/  STL [R1+0x290], R214 ;  /* 0x000290d601007387 */ /* 0x0001e20000100800 */
[----:B-1----:R-:W-:-:S06]  /*a860*/  PRMT R112, RZ, 0x7610, R112 ;  /* 0x00007610ff707816 */ /* 0x002fcc0000000070 */
[----:B------:R1:W2:Y:S04]  /*a870*/  @!P0 LDG.E.U16 R112, [R106.64] ;  /* 0x000000066a708981 */ /* 0x0002a8000c1e1500 */
[----:B0-----:R-:W2:Y:S04]  /*a880*/  LDL.LU R214, [R1+0x94] ;  /* 0x0000940001d67983 */ /* 0x001ea80000300800 */
[----:B------:R0:W-:Y:S04]  /*a890*/  STL [R1+0x294], R139 ;  /* 0x0002948b01007387 */ /* 0x0001e80000100800 */
[----:B0-----:R-:W2:Y:S04]  /*a8a0*/  LDL.LU R139, [R1+0x8c] ;  /* 0x00008c00018b7983 */ /* 0x001ea80000300800 */
[----:B------:R0:W-:Y:S01]  /*a8b0*/  STL [R1+0x298], R212 ;  /* 0x000298d401007387 */ /* 0x0001e20000100800 */
[----:B-1----:R-:W-:-:S03]  /*a8c0*/  IADD3 R106, P1, R26, R124, RZ ;  /* 0x0000007c1a6a7210 */ /* 0x002fc60007f3e0ff */
[----:B0-----:R-:W2:Y:S04]  /*a8d0*/  LDL.LU R212, [R1+0x90] ;  /* 0x0000900001d47983 */ /* 0x001ea80000300800 */
[----:B------:R0:W-:Y:S04]  /*a8e0*/  STL [R1+0x29c], R138 ;  /* 0x00029c8a01007387 */ /* 0x0001e80000100800 */
[----:B0-----:R-:W2:Y:S04]  /*a8f0*/  LDL.LU R138, [R1+0x88] ;  /* 0x00008800018a7983 */ /* 0x001ea80000300800 */
[----:B------:R0:W-:Y:S01]  /*a900*/  STL [R1+0x2a0], R210 ;  /* 0x0002a0d201007387 */ /* 0x0001e20000100800 */
[----:B------:R-:W-:-:S03]  /*a910*/  IMAD.X R107, R19, 0x1, R125, P1 ;  /* 0x00000001136b7824 */ /* 0x000fc600008e067d */
[----:B0-----:R-:W2:Y:S04]  /*a920*/  LDL.LU R210, [R1+0x84] ;  /* 0x0000840001d27983 */ /* 0x001ea80000300800 */
[----:B------:R0:W-:Y:S04]  /*a930*/  STL [R1+0x2a4], R137 ;  /* 0x0002a48901007387 */ /* 0x0001e80000100800 */
        /* <DEDUP_REMOVED lines=15> */
[----:B---3--:R1:W-:Y:S04]  /*aa30*/  STS.U16 [R126+0x6200], R115 ;  /* 0x006200737e007388 */ /* 0x0083e80000000400 */
[----:B0-----:R-:W3:Y:S04]  /*aa40*/  LDL.LU R204, [R1+0x6c] ;  /* 0x00006c0001cc7983 */ /* 0x001ee80000300800 */
[----:B------:R0:W-:Y:S01]  /*aa50*/  STL [R1+0x2bc], R134 ;  /* 0x0002bc8601007387 */ /* 0x0001e20000100800 */
[----:B-1----:R-:W-:-:S06]  /*aa60*/  PRMT R115, RZ, 0x7610, R115 ;  /* 0x00007610ff737816 */ /* 0x002fcc0000000073 */
[----:B------:R1:W3:Y:S04]  /*aa70*/  @!P0 LDG.E.U16 R115, [R106.64] ;  /* 0x000000066a738981 */ /* 0x0002e8000c1e1500 */
[----:B0-----:R-:W3:Y:S04]  /*aa80*/  LDL.LU R134, [R1+0x68] ;  /* 0x0000680001867983 */ /* 0x001ee80000300800 */
[----:B------:R0:W-:Y:S04]  /*aa90*/  STL [R1+0x2c0], R202 ;  /* 0x0002c0ca01007387 */ /* 0x0001e80000100800 */
[----:B0-----:R-:W3:Y:S04]  /*aaa0*/  LDL.LU R202, [R1+0x64] ;  /* 0x0000640001ca7983 */ /* 0x001ee80000300800 */
[----:B------:R0:W-:Y:S01]  /*aab0*/  STL [R1+0x2c4], R133 ;  /* 0x0002c48501007387 */ /* 0x0001e20000100800 */
[----:B-1----:R-:W-:-:S03]  /*aac0*/  IADD3 R106, P1, R32, R124, RZ ;  /* 0x0000007c206a7210 */ /* 0x002fc60007f3e0ff */
[----:B0-----:R-:W3:Y:S04]  /*aad0*/  LDL.LU R133, [R1+0x154] ;  /* 0x0001540001857983 */ /* 0x001ee80000300800 */
[----:B------:R0:W-:Y:S04]  /*aae0*/  STL [R1+0x2c8], R200 ;  /* 0x0002c8c801007387 */ /* 0x0001e80000100800 */
[----:B0-----:R-:W3:Y:S04]  /*aaf0*/  LDL.LU R200, [R1+0x48] ;  /* 0x0000480001c87983 */ /* 0x001ee80000300800 */
[----:B------:R0:W-:Y:S01]  /*ab00*/  STL [R1+0x2cc], R132 ;  /* 0x0002cc8401007387 */ /* 0x0001e20000100800 */
[----:B------:R-:W-:-:S03]  /*ab10*/  IMAD.X R107, R24, 0x1, R125, P1 ;  /* 0x00000001186b7824 */ /* 0x000fc600008e067d */
[----:B0-----:R-:W3:Y:S04]  /*ab20*/  LDL.LU R132, [R1+0x158] ;  /* 0x0001580001847983 */ /* 0x001ee80000300800 */
[----:B----4-:R0:W-:Y:S02]  /*ab30*/  STS.U16 [R126+0x6400], R122 ;  /* 0x0064007a7e007388 */ /* 0x0101e40000000400 */
[----:B0-----:R-:W-:-:S06]  /*ab40*/  PRMT R122, RZ, 0x7610, R122 ;  /* 0x00007610ff7a7816 */ /* 0x001fcc000000007a */
[----:B------:R0:W4:Y:S04]  /*ab50*/  @!P0 LDG.E.U16 R122, [R106.64] ;  /* 0x000000066a7a8981 */ /* 0x000128000c1e1500 */
[----:B------:R1:W-:Y:S01]  /*ab60*/  STS.U16 [R126+0x6600], R105 ;  /* 0x006600697e007388 */ /* 0x0003e20000000400 */
[----:B0-----:R-:W-:Y:S02]  /*ab70*/  IADD3 R106, P1, R35, R124, RZ ;  /* 0x0000007c236a7210 */ /* 0x001fe40007f3e0ff */
[----:B-1----:R-:W-:-:S03]  /*ab80*/  PRMT R105, RZ, 0x7610, R105 ;  /* 0x00007610ff697816 */ /* 0x002fc60000000069 */
[----:B------:R-:W-:Y:S01]  /*ab90*/  IMAD.X R107, R27, 0x1, R125, P1 ;  /* 0x000000011b6b7824 */ /* 0x000fe200008e067d */
[----:B------:R0:W-:Y:S04]  /*aba0*/  STS.U16 [R126+0x6800], R121 ;  /* 0x006800797e007388 */ /* 0x0001e80000000400 */
[----:B------:R1:W4:Y:S01]  /*abb0*/  @!P0 LDG.E.U16 R105, [R106.64] ;  /* 0x000000066a698981 */ /* 0x000322000c1e1500 */
[----:B0-----:R-:W-:Y:S02]  /*abc0*/  PRMT R121, RZ, 0x7610, R121 ;  /* 0x00007610ff797816 */ /* 0x001fe40000000079 */
[----:B-1----:R-:W-:-:S05]  /*abd0*/  IADD3 R106, P1, R38, R124, RZ ;  /* 0x0000007c266a7210 */ /* 0x002fca0007f3e0ff */
[----:B------:R-:W-:Y:S01]  /*abe0*/  IMAD.X R107, R30, 0x1, R125, P1 ;  /* 0x000000011e6b7824 */ /* 0x000fe200008e067d */
[----:B--2---:R0:W-:Y:S04]  /*abf0*/  STS.U16 [R126+0x6a00], R114 ;  /* 0x006a00727e007388 */ /* 0x0041e80000000400 */
[----:B------:R1:W2:Y:S01]  /*ac00*/  @!P0 LDG.E.U16 R121, [R106.64] ;  /* 0x000000066a798981 */ /* 0x0002a2000c1e1500 */
[----:B0-----:R-:W-:Y:S02]  /*ac10*/  PRMT R114, RZ, 0x7610, R114 ;  /* 0x00007610ff727816 */ /* 0x001fe40000000072 */
[----:B-1----:R-:W-:-:S05]  /*ac20*/  IADD3 R106, P1, R41, R124, RZ ;  /* 0x0000007c296a7210 */ /* 0x002fca0007f3e0ff */
[----:B------:R-:W-:Y:S01]  /*ac30*/  IMAD.X R107, R33, 0x1, R125, P1 ;  /* 0x00000001216b7824 */ /* 0x000fe200008e067d */
[----:B------:R0:W-:Y:S04]  /*ac40*/  STS.U16 [R126+0x6c00], R113 ;  /* 0x006c00717e007388 */ /* 0x0001e80000000400 */
        /* <DEDUP_REMOVED lines=12> */
[----:B------:R-:W-:Y:S04]  /*ad10*/  STL [R1+0x1dc], R128 ;  /* 0x0001dc8001007387 */ /* 0x000fe80000100800 */
[----:B------:R0:W-:Y:S02]  /*ad20*/  STS.U16 [R126+0x7000], R120 ;  /* 0x007000787e007388 */ /* 0x0001e40000000400 */
[----:B0-----:R-:W-:-:S06]  /*ad30*/  PRMT R120, RZ, 0x7610, R120 ;  /* 0x00007610ff787816 */ /* 0x001fcc0000000078 */
[----:B------:R0:W2:Y:S04]  /*ad40*/  @!P0 LDG.E.U16 R120, [R106.64] ;  /* 0x000000066a788981 */ /* 0x0000a8000c1e1500 */
[----:B---3--:R1:W-:Y:S02]  /*ad50*/  STS.U16 [R126+0x7200], R115 ;  /* 0x007200737e007388 */ /* 0x0083e40000000400 */
[----:B-1----:R-:W-:Y:S02]  /*ad60*/  PRMT R115, RZ, 0x7610, R115 ;  /* 0x00007610ff737816 */ /* 0x002fe40000000073 */
[----:B0-----:R-:W-:-:S05]  /*ad70*/  IADD3 R106, P1, R132, R124, RZ ;  /* 0x0000007c846a7210 */ /* 0x001fca0007f3e0ff */
[----:B------:R-:W-:-:S05]  /*ad80*/  IMAD.X R107, R47, 0x1, R125, P1 ;  /* 0x000000012f6b7824 */ /* 0x000fca00008e067d */
[----:B------:R0:W3:Y:S02]  /*ad90*/  @!P0 LDG.E.U16 R115, [R106.64] ;  /* 0x000000066a738981 */ /* 0x0000e4000c1e1500 */
[----:B0-----:R-:W-:Y:S02]  /*ada0*/  IADD3 R106, P1, R133, R124, RZ ;  /* 0x0000007c856a7210 */ /* 0x001fe40007f3e0ff */
[----:B----4-:R0:W-:Y:S03]  /*adb0*/  STS.U16 [R126+0x7400], R122 ;  /* 0x0074007a7e007388 */ /* 0x0101e60000000400 */
[----:B------:R-:W-:Y:S01]  /*adc0*/  IMAD.X R107, R200, 0x1, R125, P1 ;  /* 0x00000001c86b7824 */ /* 0x000fe200008e067d */
[----:B0-----:R-:W-:-:S06]  /*add0*/  PRMT R122, RZ, 0x7610, R122 ;  /* 0x00007610ff7a7816 */ /* 0x001fcc000000007a */
[----:B------:R0:W4:Y:S02]  /*ade0*/  @!P0 LDG.E.U16 R122, [R106.64] ;  /* 0x000000066a7a8981 */ /* 0x000124000c1e1500 */
[----:B0-----:R-:W-:Y:S02]  /*adf0*/  IADD3 R106, P1, R128, R124, RZ ;  /* 0x0000007c806a7210 */ /* 0x001fe40007f3e0ff */
[----:B------:R-:W4:Y:S04]  /*ae00*/  LDL.LU R128, [R1+0x18] ;  /* 0x0000180001807983 */ /* 0x000f280000300800 */
[----:B------:R0:W-:Y:S01]  /*ae10*/  STS.U16 [R126+0x7600], R105 ;  /* 0x007600697e007388 */ /* 0x0001e20000000400 */
[----:B------:R-:W-:-:S03]  /*ae20*/  IMAD.X R107, R169, 0x1, R125, P1 ;  /* 0x00000001a96b7824 */ /* 0x000fc600008e067d */
[----:B------:R1:W-:Y:S01]  /*ae30*/  STL [R1+0x1f0], R169 ;  /* 0x0001f0a901007387 */ /* 0x0003e20000100800 */
[----:B0-----:R-:W-:-:S03]  /*ae40*/  PRMT R105, RZ, 0x7610, R105 ;  /* 0x00007610ff697816 */ /* 0x001fc60000000069 */
[----:B-1----:R-:W4:Y:S04]  /*ae50*/  LDL.LU R169, [R1+0x130] ;  /* 0x0001300001a97983 */ /* 0x002f280000300800 */
[----:B------:R0:W4:Y:S04]  /*ae60*/  @!P0 LDG.E.U16 R105, [R106.64] ;  /* 0x000000066a698981 */ /* 0x000128000c1e1500 */
[----:B------:R1:W-:Y:S01]  /*ae70*/  STL [R1+0x1f4], R168 ;  /* 0x0001f4a801007387 */ /* 0x0003e20000100800 */
[----:B0-----:R-:W-:-:S03]  /*ae80*/  IADD3 R106, P1, R168, R124, RZ ;  /* 0x0000007ca86a7210 */ /* 0x001fc60007f3e0ff */
[----:B--2---:R0:W-:Y:S04]  /*ae90*/  STS.U16 [R126+0x7800], R121 ;  /* 0x007800797e007388 */ /* 0x0041e80000000400 */
[----:B-1----:R-:W2:Y:S01]  /*aea0*/  LDL.LU R168, [R1] ;  /* 0x0000000001a87983 */ /* 0x002ea20000300800 */
[----:B------:R-:W-:Y:S01]  /*aeb0*/  IMAD.X R107, R46, 0x1, R125, P1 ;  /* 0x000000012e6b7824 */ /* 0x000fe200008e067d */
[----:B0-----:R-:W-:Y:S02]  /*aec0*/  PRMT R121, RZ, 0x7610, R121 ;  /* 0x00007610ff797816 */ /* 0x001fe40000000079 */
[----:B------:R0:W-:Y:S04]  /*aed0*/  STS.U16 [R126+0x7a00], R114 ;  /* 0x007a00727e007388 */ /* 0x0001e80000000400 */
[----:B------:R1:W2:Y:S01]  /*aee0*/  @!P0 LDG.E.U16 R121, [R106.64] ;  /* 0x000000066a798981 */ /* 0x0002a2000c1e1500 */
[----:B0-----:R-:W-:-:S02]  /*aef0*/  PRMT R114, RZ, 0x7610, R114 ;  /* 0x00007610ff727816 */ /* 0x001fc40000000072 */
        /* <DEDUP_REMOVED lines=12> */
[----:B------:R-:W-:-:S04]  /*afc0*/  LOP3.LUT R123, R126, 0x20, RZ, 0x3c, !PT ;  /* 0x000000207e7b7812 */ /* 0x000fc800078e3cff */
[----:B------:R0:W2:Y:S02]  /*afd0*/  @!P0 LDG.E.U16 R112, [R106.64] ;  /* 0x000000066a708981 */ /* 0x0000a4000c1e1500 */
[----:B0-----:R-:W-:Y:S02]  /*afe0*/  IADD3 R106, P1, R162, R124, RZ ;  /* 0x0000007ca26a7210 */ /* 0x001fe40007f3e0ff */
[----:B------:R0:W-:Y:S02]  /*aff0*/  STS.U16 [R123+0x100], R120 ;  /* 0x000100787b007388 */ /* 0x0001e40000000400 */
[----:B0-----:R-:W-:Y:S02]  /*b000*/  PRMT R120, RZ, 0x7610, R120 ;  /* 0x00007610ff787816 */ /* 0x001fe40000000078 */
[----:B---3--:R0:W-:Y:S02]  /*b010*/  STS.U16 [R123+0x300], R115 ;  /* 0x000300737b007388 */ /* 0x0081e40000000400 */
[----:B0-----:R-:W-:Y:S01]  /*b020*/  PRMT R115, RZ, 0x7610, R115 ;  /* 0x00007610ff737816 */ /* 0x001fe20000000073 */
[----:B----4-:R-:W-:-:S05]  /*b030*/  IMAD.X R107, R128, 0x1, R125, P1 ;  /* 0x00000001806b7824 */ /* 0x010fca00008e067d */
[----:B------:R0:W3:Y:S02]  /*b040*/  @!P0 LDG.E.U16 R120, [R106.64] ;  /* 0x000000066a788981 */ /* 0x0000e4000c1e1500 */
[----:B0-----:R-:W-:-:S05]  /*b050*/  IADD3 R106, P1, R161, R124, RZ ;  /* 0x0000007ca16a7210 */ /* 0x001fca0007f3e0ff */
[----:B------:R-:W-:Y:S01]  /*b060*/  IMAD.X R107, R163, 0x1, R125, P1 ;  /* 0x00000001a36b7824 */ /* 0x000fe200008e067d */
[----:B------:R0:W-:Y:S04]  /*b070*/  STS.U16 [R123+0x500], R122 ;  /* 0x0005007a7b007388 */ /* 0x0001e80000000400 */
[----:B------:R1:W4:Y:S01]  /*b080*/  @!P0 LDG.E.U16 R115, [R106.64] ;  /* 0x000000066a738981 */ /* 0x000322000c1e1500 */
[----:B0-----:R-:W-:Y:S02]  /*b090*/  PRMT R122, RZ, 0x7610, R122 ;  /* 0x00007610ff7a7816 */ /* 0x001fe4000000007a */
[----:B-1----:R-:W-:-:S05]  /*b0a0*/  IADD3 R106, P1, R159, R124, RZ ;  /* 0x0000007c9f6a7210 */ /* 0x002fca0007f3e0ff */
[----:B------:R-:W-:Y:S01]  /*b0b0*/  IMAD.X R107, R160, 0x1, R125, P1 ;  /* 0x00000001a06b7824 */ /* 0x000fe200008e067d */
[----:B------:R0:W-:Y:S04]  /*b0c0*/  STS.U16 [R123+0x700], R105 ;  /* 0x000700697b007388 */ /* 0x0001e80000000400 */
[----:B------:R1:W4:Y:S01]  /*b0d0*/  @!P0 LDG.E.U16 R122, [R106.64] ;  /* 0x000000066a7a8981 */ /* 0x000322000c1e1500 */
[----:B0-----:R-:W-:Y:S02]  /*b0e0*/  PRMT R105, RZ, 0x7610, R105 ;  /* 0x00007610ff697816 */ /* 0x001fe40000000069 */
[----:B-1----:R-:W-:-:S05]  /*b0f0*/  IADD3 R106, P1, R169, R124, RZ ;  /* 0x0000007ca96a7210 */ /* 0x002fca0007f3e0ff */
[----:B--2---:R-:W-:Y:S01]  /*b100*/  IMAD.X R107, R168, 0x1, R125, P1 ;  /* 0x00000001a86b7824 */ /* 0x004fe200008e067d */
[----:B------:R0:W-:Y:S04]  /*b110*/  STS.U16 [R123+0x900], R121 ;  /* 0x000900797b007388 */ /* 0x0001e80000000400 */
        /* <DEDUP_REMOVED lines=255> */
[----:B0-----:R-:W2:Y:S04]  /*c110*/  LDL R107, [R1+0x164] ;  /* 0x00016400016b7983 */ /* 0x001ea80000100800 */
[----:B------:R-:W-:Y:S04]  /*c120*/  STS.U16 [R123+0x7f00], R104 ;  /* 0x007f00687b007388 */ /* 0x000fe80000000400 */
[----:B------:R-:W-:Y:S04]  /*c130*/  STS.U16 [R123+0x6f00], R112 ;  /* 0x006f00707b007388 */ /* 0x000fe80000000400 */
[----:B---3--:R-:W-:Y:S04]  /*c140*/  STS.U16 [R123+0x7100], R120 ;  /* 0x007100787b007388 */ /* 0x008fe80000000400 */
[----:B----4-:R-:W-:Y:S04]  /*c150*/  STS.U16 [R123+0x7300], R115 ;  /* 0x007300737b007388 */ /* 0x010fe80000000400 */
[----:B------:R-:W-:Y:S04]  /*c160*/  STS.U16 [R123+0x7500], R122 ;  /* 0x0075007a7b007388 */ /* 0x000fe80000000400 */
[----:B--2---:R-:W-:Y:S04]  /*c170*/  STS.U16 [R123+0x7700], R105 ;  /* 0x007700697b007388 */ /* 0x004fe80000000400 */
[----:B------:R-:W-:Y:S04]  /*c180*/  STS.U16 [R123+0x7900], R121 ;  /* 0x007900797b007388 */ /* 0x000fe80000000400 */
[----:B------:R-:W-:Y:S04]  /*c190*/  STS.U16 [R123+0x7b00], R114 ;  /* 0x007b00727b007388 */ /* 0x000fe80000000400 */
[----:B------:R-:W-:Y:S04]  /*c1a0*/  STS.U16 [R123+0x7d00], R113 ;  /* 0x007d00717b007388 */ /* 0x000fe80000000400 */
[----:B------:R-:W-:Y:S06]  /*c1b0*/  BAR.SYNC.DEFER_BLOCKING 0x0 ;  /* 0x0000000000007b1d */ /* 0x000fec0000010000 */
[----:B------:R-:W-:Y:S04]  /*c1c0*/  LDSM.16.MT88.4 R112, [R107+0x8000] ;  /* 0x008000006b70783b */ /* 0x000fe80000004200 */
[----:B------:R-:W0:Y:S04]  /*c1d0*/  LDSM.16.M88.4 R120, [R127] ;  /* 0x000000007f78783b */ /* 0x000e280000000200 */
[----:B------:R-:W1:Y:S01]  /*c1e0*/  LDSM.16.MT88.4 R104, [R107+0x8200] ;  /* 0x008200006b68783b */ /* 0x000e620000004200 */
[----:B0-----:R-:W-:Y:S11]  /*c1f0*/  HMMA.16816.F32.BF16 R48, R112, R120, R48 ;  /* 0x000000787030723c */ /* 0x001ff60000041830 */
[----:B------:R-:W-:Y:S11]  /*c200*/  @!UPT UIADD3 URZ, URZ, URZ, URZ ;  /* 0x0000003f3f3ff290 */ /* 0x000ff6000fffe03f */
[----:B------:R-:W-:Y:S02]  /*c210*/  @!UPT UIADD3 URZ, URZ, URZ, URZ ;  /* 0x0000003f3f3ff290 */ /* 0x000fe4000fffe03f */
[----:B-1----:R-:W-:Y:S01]  /*c220*/  HMMA.16816.F32.BF16 R48, R104, R122, R48 ;  /* 0x0000007a6830723c */ /* 0x002fe20000041830 */
[----:B------:R-:W0:Y:S07]  /*c230*/  LDSM.16.M88.4 R120, [R127+0x800] ;  /* 0x000800007f78783b */ /* 0x000e2e0000000200 */
[----:B0-----:R-:W-:Y:S11]  /*c240*/  HMMA.16816.F32.BF16 R116, R112, R120, R116 ;  /* 0x000000787074723c */ /* 0x001ff60000041874 */
[----:B------:R-:W-:Y:S11]  /*c250*/  @!UPT UIADD3 URZ, URZ, URZ, URZ ;  /* 0x0000003f3f3ff290 */ /* 0x000ff6000fffe03f */
[----:B------:R-:W-:Y:S02]  /*c260*/  @!UPT UIADD3 URZ, URZ, URZ, URZ ;  /* 0x0000003f3f3ff290 */ /* 0x000fe4000fffe03f */
[----:B------:R-:W-:Y:S01]  /*c270*/  HMMA.16816.F32.BF16 R116, R104, R122, R116 ;  /* 0x0000007a6874723c */ /* 0x000fe20000041874 */
        /* <DEDUP_REMOVED lines=66> */
[----:B0-----:R-:W-:Y:S01]  /*c6a0*/  HMMA.16816.F32.BF16 R108, R112, R120, R108 ;  /* 0x00000078706c723c */ /* 0x001fe2000004186c */
[----:B------:R-:W2:Y:S06]  /*c6b0*/  LDL.LU R114, [R1+0x58] ;  /* 0x0000580001727983 */ /* 0x000eac0000300800 */
[----:B------:R-:W-:-:S02]  /*c6c0*/  IMAD.MOV.U32 R115, RZ, RZ, R40 ;  /* 0x000000ffff737224 */ /* 0x000fc400078e0028 */
[----:B------:R-:W3:Y:S01]  /*c6d0*/  LDL.LU R40, [R1+0x2d4] ;  /* 0x0002d40001287983 */ /* 0x000ee20000300800 */
[----:B------:R-:W-:-:S03]  /*c6e0*/  IMAD.MOV.U32 R112, RZ, RZ, R47 ;  /* 0x000000ffff707224 */ /* 0x000fc600078e002f */
[----:B------:R-:W4:Y:S01]  /*c6f0*/  LDL.LU R47, [R1+0x2d0] ;  /* 0x0002d000012f7983 */ /* 0x000f220000300800 */
[----:B------:R-:W-:-:S03]  /*c700*/  IMAD.MOV.U32 R113, RZ, RZ, R132 ;  /* 0x000000ffff717224 */ /* 0x000fc600078e0084 */
[----:B------:R-:W2:Y:S04]  /*c710*/  LDL.LU R132, [R1+0x2cc] ;  /* 0x0002cc0001847983 */ /* 0x000ea80000300800 */
[----:B------:R-:W2:Y:S03]  /*c720*/  LDL.LU R120, [R1+0x5c] ;  /* 0x00005c0001787983 */ /* 0x000ea60000300800 */
[----:B------:R-:W-:Y:S01]  /*c730*/  HMMA.16816.F32.BF16 R108, R104, R122, R108 ;  /* 0x0000007a686c723c */ /* 0x000fe2000004186c */
[----:B------:R-:W2:Y:S06]  /*c740*/  LDL.LU R121, [R1+0x160] ;  /* 0x0001600001797983 */ /* 0x000eac0000300800 */
[----:B------:R-:W-:-:S02]  /*c750*/  IMAD.MOV.U32 R106, RZ, RZ, R202 ;  /* 0x000000ffff6a7224 */ /* 0x000fc400078e00ca */
[----:B------:R-:W-:Y:S02]  /*c760*/  IMAD.MOV.U32 R107, RZ, RZ, R37 ;  /* 0x000000ffff6b7224 */ /* 0x000fe400078e0025 */
[----:B------:R-:W-:Y:S02]  /*c770*/  IMAD.MOV.U32 R122, RZ, RZ, R200 ;  /* 0x000000ffff7a7224 */ /* 0x000fe400078e00c8 */
[----:B------:R-:W2:Y:S01]  /*c780*/  LDL.LU R200, [R1+0x2c8] ;  /* 0x0002c80001c87983 */ /* 0x000ea20000300800 */
[----:B------:R-:W-:-:S03]  /*c790*/  IMAD.MOV.U32 R123, RZ, RZ, R133 ;  /* 0x000000ffff7b7224 */ /* 0x000fc600078e0085 */
[----:B------:R-:W2:Y:S01]  /*c7a0*/  LDL.LU R133, [R1+0x2c4] ;  /* 0x0002c40001857983 */ /* 0x000ea20000300800 */
[----:B----4-:R-:W-:Y:S02]  /*c7b0*/  IMAD.MOV.U32 R104, RZ, RZ, R47 ;  /* 0x000000ffff687224 */ /* 0x010fe400078e002f */
[----:B------:R-:W-:Y:S02]  /*c7c0*/  IMAD.MOV.U32 R47, RZ, RZ, c[0x0][0x18c] ;  /* 0x00006300ff2f7624 */ /* 0x000fe400078e00ff */
[----:B---3--:R-:W-:Y:S02]  /*c7d0*/  IMAD.MOV.U32 R105, RZ, RZ, R40 ;  /* 0x000000ffff697224 */ /* 0x008fe400078e0028 */
[----:B------:R-:W-:-:S04]  /*c7e0*/  IMAD.SHL.U32 R47, R47, 0x20, RZ ;  /* 0x000000202f2f7824 */ /* 0x000fc800078e00ff */
[----:B------:R-:W-:-:S04]  /*c7f0*/  IMAD.WIDE R104, R47, 0x2, R104 ;  /* 0x000000022f687825 */ /* 0x000fc800078e0268 */
[----:B------:R-:W-:Y:S01]  /*c800*/  IMAD.WIDE R106, R47, 0x2, R106 ;  /* 0x000000022f6a7825 */ /* 0x000fe200078e026a */
[----:B------:R0:W-:Y:S03]  /*c810*/  STL [R1+0x60], R104 ;  /* 0x0000606801007387 */ /* 0x0001e60000100800 */
[----:B------:R-:W-:Y:S01]  /*c820*/  IMAD.MOV.U32 R37, RZ, RZ, R107 ;  /* 0x000000ffff257224 */ /* 0x000fe200078e006b */
[----:B------:R-:W3:Y:S01]  /*c830*/  LDL.LU R202, [R1+0x2c0] ;  /* 0x0002c00001ca7983 */ /* 0x000ee20000300800 */
[----:B------:R-:W-:-:S03]  /*c840*/  IMAD.MOV.U32 R40, RZ, RZ, R105 ;  /* 0x000000ffff287224 */ /* 0x000fc600078e0069 */
[----:B------:R1:W-:Y:S01]  /*c850*/  STL [R1+0x64], R106 ;  /* 0x0000646a01007387 */ /* 0x0003e20000100800 */
[----:B0-----:R-:W-:Y:S02]  /*c860*/  IMAD.MOV.U32 R104, RZ, RZ, R43 ;  /* 0x000000ffff687224 */ /* 0x001fe400078e002b */
[----:B------:R-:W-:Y:S02]  /*c870*/  IMAD.MOV.U32 R105, RZ, RZ, R39 ;  /* 0x000000ffff697224 */ /* 0x000fe400078e0027 */
[----:B-1----:R-:W-:Y:S02]  /*c880*/  IMAD.MOV.U32 R106, RZ, RZ, R134 ;  /* 0x000000ffff6a7224 */ /* 0x002fe400078e0086 */
[----:B------:R-:W-:Y:S01]  /*c890*/  IMAD.MOV.U32 R107, RZ, RZ, R34 ;  /* 0x000000ffff6b7224 */ /* 0x000fe200078e0022 */
[----:B------:R-:W4:Y:S01]  /*c8a0*/  LDL.LU R134, [R1+0x2bc] ;  /* 0x0002bc0001867983 */ /* 0x000f220000300800 */
[----:B------:R-:W-:-:S04]  /*c8b0*/  IMAD.WIDE R104, R47, 0x2, R104 ;  /* 0x000000022f687825 */ /* 0x000fc800078e0268 */
[----:B------:R-:W-:Y:S01]  /*c8c0*/  IMAD.WIDE R106, R47, 0x2, R106 ;  /* 0x000000022f6a7825 */ /* 0x000fe200078e026a */
[----:B------:R-:W-:-:S03]  /*c8d0*/  MOV R39, R105 ;  /* 0x0000006900277202 */ /* 0x000fc60000000f00 */
[----:B------:R-:W-:Y:S01]  /*c8e0*/  IMAD.MOV.U32 R34, RZ, RZ, R107 ;  /* 0x000000ffff227224 */ /* 0x000fe200078e006b */
[----:B------:R0:W-:Y:S01]  /*c8f0*/  STL [R1+0x68], R106 ;  /* 0x0000686a01007387 */ /* 0x0001e20000100800 */
[----:B------:R-:W-:Y:S02]  /*c900*/  IMAD.MOV.U32 R43, RZ, RZ, R104 ;  /* 0x000000ffff2b7224 */ /* 0x000fe400078e0068 */
[----:B------:R-:W-:Y:S02]  /*c910*/  IMAD.MOV.U32 R104, RZ, RZ, R42 ;  /* 0x000000ffff687224 */ /* 0x000fe400078e002a */
[----:B------:R-:W-:Y:S02]  /*c920*/  IMAD.MOV.U32 R105, RZ, RZ, R36 ;  /* 0x000000ffff697224 */ /* 0x000fe400078e0024 */
[----:B0-----:R-:W-:Y:S02]  /*c930*/  IMAD.MOV.U32 R106, RZ, RZ, R204 ;  /* 0x000000ffff6a7224 */ /* 0x001fe400078e00cc */
[----:B------:R-:W-:Y:S01]  /*c940*/  IMAD.MOV.U32 R107, RZ, RZ, R31 ;  /* 0x000000ffff6b7224 */ /* 0x000fe200078e001f */
[----:B------:R-:W2:Y:S01]  /*c950*/  LDL.LU R204, [R1+0x2b8] ;  /* 0x0002b80001cc7983 */ /* 0x000ea20000300800 */
[----:B------:R-:W-:-:S04]  /*c960*/  IMAD.WIDE R104, R47, 0x2, R104 ;  /* 0x000000022f687825 */ /* 0x000fc800078e0268 */
[----:B------:R-:W-:-:S04]  /*c970*/  IMAD.WIDE R106, R47, 0x2, R106 ;  /* 0x000000022f6a7825 */ /* 0x000fc800078e026a */
[----:B------:R-:W-:Y:S01]  /*c980*/  IMAD.MOV.U32 R31, RZ, RZ, R107 ;  /* 0x000000ffff1f7224 */ /* 0x000fe200078e006b */
[----:B------:R0:W-:Y:S01]  /*c990*/  STL [R1+0x6c], R106 ;  /* 0x00006c6a01007387 */ /* 0x0001e20000100800 */
[----:B------:R-:W-:Y:S02]  /*c9a0*/  IMAD.MOV.U32 R42, RZ, RZ, R104 ;  /* 0x000000ffff2a7224 */ /* 0x000fe400078e0068 */
[----:B------:R-:W-:Y:S02]  /*c9b0*/  IMAD.MOV.U32 R36, RZ, RZ, R105 ;  /* 0x000000ffff247224 */ /* 0x000fe400078e0069 */
[----:B------:R-:W-:Y:S02]  /*c9c0*/  IMAD.MOV.U32 R104, RZ, RZ, R41 ;  /* 0x000000ffff687224 */ /* 0x000fe400078e0029 */
[----:B------:R-:W-:Y:S02]  /*c9d0*/  IMAD.MOV.U32 R105, RZ, RZ, R33 ;  /* 0x000000ffff697224 */ /* 0x000fe400078e0021 */
[----:B0-----:R-:W-:-:S02]  /*c9e0*/  IMAD.MOV.U32 R106, RZ, RZ, R135 ;  /* 0x000000ffff6a7224 */ /* 0x001fc400078e0087 */
        /* <DEDUP_REMOVED lines=21> */
[----:B------:R-:W-:-:S04]  /*cb40*/  IMAD.WIDE R104, R47, 0x2, R104 ;  /* 0x000000022f687825 */ /* 0x000fc800078e0268 */
[----:B0-----:R-:W-:Y:S02]  /*cb50*/  IMAD.MOV.U32 R106, RZ, RZ, R136 ;  /* 0x000000ffff6a7224 */ /* 0x001fe400078e0088 */
[----:B------:R-:W-:Y:S01]  /*cb60*/  IMAD.MOV.U32 R107, RZ, RZ, R22 ;  /* 0x000000ffff6b7224 */ /* 0x000fe200078e0016 */
[----:B------:R-:W2:Y:S03]  /*cb70*/  LDL.LU R136, [R1+0x2ac] ;  /* 0x0002ac0001887983 */ /* 0x000ea60000300800 */
[----:B------:R-:W-:-:S04]  /*cb80*/  IMAD.WIDE R106, R47, 0x2, R106 ;  /* 0x000000022f6a7825 */ /* 0x000fc800078e026a */
[----:B------:R-:W-:Y:S02]  /*cb90*/  IMAD.MOV.U32 R35, RZ, RZ, R104 ;  /* 0x000000ffff237224 */ /* 0x000fe400078e0068 */
[----:B------:R-:W-:Y:S01]  /*cba0*/  IMAD.MOV.U32 R27, RZ, RZ, R105 ;  /* 0x000000ffff1b7224 */ /* 0x000fe200078e0069 */
[----:B------:R0:W-:Y:S01]  /*cbb0*/  STL [R1+0x78], R106 ;  /* 0x0000786a01007387 */ /* 0x0001e20000100800 */
[----:B------:R-:W-:Y:S02]  /*cbc0*/  IMAD.MOV.U32 R104, RZ, RZ, R32 ;  /* 0x000000ffff687224 */ /* 0x000fe400078e0020 */
[----:B------:R-:W-:Y:S02]  /*cbd0*/  IMAD.MOV.U32 R105, RZ, RZ, R24 ;  /* 0x000000ffff697224 */ /* 0x000fe400078e0018 */
[----:B------:R-:W-:Y:S02]  /*cbe0*/  IMAD.MOV.U32 R22, RZ, RZ, R107 ;  /* 0x000000ffff167224 */ /* 0x000fe400078e006b */
[----:B------:R-:W-:-:S04]  /*cbf0*/  IMAD.WIDE R104, R47, 0x2, R104 ;  /* 0x000000022f687825 */ /* 0x000fc800078e0268 */
[----:B0-----:R-:W-:Y:S02]  /*cc00*/  IMAD.MOV.U32 R106, RZ, RZ, R208 ;  /* 0x000000ffff6a7224 */ /* 0x001fe400078e00d0 */
[----:B------:R-:W-:Y:S01]  /*cc10*/  IMAD.MOV.U32 R107, RZ, RZ, R20 ;  /* 0x000000ffff6b7224 */ /* 0x000fe200078e0014 */
[----:B------:R-:W2:Y:S01]  /*cc20*/  LDL.LU R208, [R1+0x2a8] ;  /* 0x0002a80001d07983 */ /* 0x000ea20000300800 */
[----:B------:R-:W-:Y:S02]  /*cc30*/  IMAD.MOV.U32 R32, RZ, RZ, R104 ;  /* 0x000000ffff207224 */ /* 0x000fe400078e0068 */
[----:B------:R-:W-:-:S04]  /*cc40*/  IMAD.WIDE R106, R47, 0x2, R106 ;  /* 0x000000022f6a7825 */ /* 0x000fc800078e026a */
[----:B------:R-:W-:Y:S02]  /*cc50*/  IMAD.MOV.U32 R24, RZ, RZ, R105 ;  /* 0x000000ffff187224 */ /* 0x000fe400078e0069 */
[----:B------:R-:W-:Y:S02]  /*cc60*/  IMAD.MOV.U32 R104, RZ, RZ, R29 ;  /* 0x000000ffff687224 */ /* 0x000fe400078e001d */
[----:B------:R-:W-:Y:S01]  /*cc70*/  IMAD.MOV.U32 R105, RZ, RZ, R21 ;  /* 0x000000ffff697224 */ /* 0x000fe200078e0015 */
[----:B------:R0:W-:Y:S01]  /*cc80*/  STL [R1+0x7c], R106 ;  /* 0x00007c6a01007387 */ /* 0x0001e20000100800 */
[----:B------:R-:W-:Y:S02]  /*cc90*/  IMAD.MOV.U32 R20, RZ, RZ, R107 ;  /* 0x000000ffff147224 */ /* 0x000fe400078e006b */
[----:B------:R-:W-:-:S04]  /*cca0*/  IMAD.WIDE R104, R47, 0x2, R104 ;  /* 0x000000022f687825 */ /* 0x000fc800078e0268 */
[----:B------:R-:W-:Y:S02]  /*ccb0*/  IMAD.MOV.U32 R29, RZ, RZ, R104 ;  /* 0x000000ffff1d7224 */ /* 0x000fe400078e0068 */
[----:B0-----:R-:W-:Y:S02]  /*ccc0*/  IMAD.MOV.U32 R106, RZ, RZ, R137 ;  /* 0x000000ffff6a7224 */ /* 0x001fe400078e0089 */
[----:B------:R-:W-:Y:S01]  /*ccd0*/  IMAD.MOV.U32 R107, RZ, RZ, R18 ;  /* 0x000000ffff6b7224 */ /* 0x000fe200078e0012 */
[----:B------:R-:W2:Y:S01]  /*cce0*/  LDL.LU R137, [R1+0x2a4] ;  /* 0x0002a40001897983 */ /* 0x000ea20000300800 */
[----:B------:R-:W-:Y:S02]  /*ccf0*/  IMAD.MOV.U32 R21, RZ, RZ, R105 ;  /* 0x000000ffff157224 */ /* 0x000fe400078e0069 */
[----:B------:R-:W-:-:S04]  /*cd00*/  IMAD.WIDE R106, R47, 0x2, R106 ;  /* 0x000000022f6a7825 */ /* 0x000fc800078e026a */
        /* <DEDUP_REMOVED lines=17> */
[----:B------:R-:W-:Y:S02]  /*ce20*/  IMAD.MOV.U32 R17, RZ, RZ, R105 ;  /* 0x000000ffff117224 */ /* 0x000fe400078e0069 */
[----:B0-----:R-:W-:Y:S02]  /*ce30*/  IMAD.MOV.U32 R106, RZ, RZ, R138 ;  /* 0x000000ffff6a7224 */ /* 0x001fe400078e008a */
[----:B------:R-:W-:Y:S01]  /*ce40*/  IMAD.MOV.U32 R107, RZ, RZ, R14 ;  /* 0x000000ffff6b7224 */ /* 0x000fe200078e000e */
[----:B------:R-:W2:Y:S01]  /*ce50*/  LDL.LU R138, [R1+0x29c] ;  /* 0x00029c00018a7983 */ /* 0x000ea20000300800 */
[----:B------:R-:W-:Y:S02]  /*ce60*/  IMAD.MOV.U32 R104, RZ, RZ, R170 ;  /* 0x000000ffff687224 */ /* 0x000fe400078e00aa */
[----:B------:R-:W-:-:S02]  /*ce70*/  IMAD.MOV.U32 R105, RZ, RZ, R15 ;  /* 0x000000ffff697224 */ /* 0x000fc400078e000f */
[----:B------:R-:W-:-:S04]  /*ce80*/  IMAD.WIDE R106, R47, 0x2, R106 ;  /* 0x000000022f6a7825 */ /* 0x000fc800078e026a */
[----:B------:R-:W-:Y:S01]  /*ce90*/  IMAD.WIDE R104, R47, 0x2, R104 ;  /* 0x000000022f687825 */ /* 0x000fe200078e0268 */
[----:B------:R0:W-:Y:S03]  /*cea0*/  STL [R1+0x88], R106 ;  /* 0x0000886a01007387 */ /* 0x0001e60000100800 */
[----:B------:R-:W-:Y:S02]  /*ceb0*/  IMAD.MOV.U32 R14, RZ, RZ, R107 ;  /* 0x000000ffff0e7224 */ /* 0x000fe400078e006b */
[----:B------:R-:W-:Y:S02]  /*cec0*/  IMAD.MOV.U32 R170, RZ, RZ, R104 ;  /* 0x000000ffffaa7224 */ /* 0x000fe400078e0068 */
[----:B------:R-:W-:Y:S02]  /*ced0*/  IMAD.MOV.U32 R15, RZ, RZ, R105 ;  /* 0x000000ffff0f7224 */ /* 0x000fe400078e0069 */
[----:B------:R-:W-:-:S02]  /*cee0*/  IMAD.MOV.U32 R104, RZ, RZ, R171 ;  /* 0x000000ffff687224 */ /* 0x000fc400078e00ab */
[----:B0-----:R-:W-:Y:S02]  /*cef0*/  IMAD.MOV.U32 R107, RZ, RZ, R212 ;  /* 0x000000ffff6b7224 */ /* 0x001fe400078e00d4 */
[----:B------:R-:W-:Y:S01]  /*cf00*/  IMAD.MOV.U32 R105, RZ, RZ, R13 ;  /* 0x000000ffff697224 */ /* 0x000fe200078e000d */
[----:B------:R-:W2:Y:S01]  /*cf10*/  LDL.LU R212, [R1+0x298] ;  /* 0x0002980001d47983 */ /* 0x000ea20000300800 */
[----:B------:R-:W-:Y:S02]  /*cf20*/  IMAD.MOV.U32 R13, RZ, RZ, R107 ;  /* 0x000000ffff0d7224 */ /* 0x000fe400078e006b */
[----:B------:R-:W-:-:S04]  /*cf30*/  IMAD.WIDE R104, R47, 0x2, R104 ;  /* 0x000000022f687825 */ /* 0x000fc800078e0268 */
[----:B------:R-:W-:Y:S02]  /*cf40*/  IMAD.MOV.U32 R107, RZ, RZ, R12 ;  /* 0x000000ffff6b7224 */ /* 0x000fe400078e000c */
[----:B------:R-:W-:Y:S02]  /*cf50*/  IMAD.MOV.U32 R12, RZ, RZ, R13 ;  /* 0x000000ffff0c7224 */ /* 0x000fe400078e000d */
[----:B------:R-:W-:Y:S02]  /*cf60*/  IMAD.MOV.U32 R13, RZ, RZ, R105 ;  /* 0x000000ffff0d7224 */ /* 0x000fe400078e0069 */
[----:B------:R-:W-:Y:S02]  /*cf70*/  IMAD.MOV.U32 R105, RZ, RZ, R12 ;  /* 0x000000ffff697224 */ /* 0x000fe400078e000c */
[----:B------:R-:W-:Y:S02]  /*cf80*/  IMAD.MOV.U32 R171, RZ, RZ, R104 ;  /* 0x000000ffffab7224 */ /* 0x000fe400078e0068 */
[----:B------:R-:W-:-:S02]  /*cf90*/  IMAD.MOV.U32 R106, RZ, RZ, R139 ;  /* 0x000000ffff6a7224 */ /* 0x000fc400078e008b */
[----:B------:R-:W-:Y:S01]  /*cfa0*/  IMAD.MOV.U32 R104, RZ, RZ, R105 ;  /* 0x000000ffff687224 */ /* 0x000fe200078e0069 */
[----:B------:R-:W2:Y:S01]  /*cfb0*/  LDL.LU R139, [R1+0x294] ;  /* 0x00029400018b7983 */ /* 0x000ea20000300800 */
[----:B------:R-:W-:Y:S02]  /*cfc0*/  IMAD.MOV.U32 R105, RZ, RZ, R173 ;  /* 0x000000ffff697224 */ /* 0x000fe400078e00ad */
[----:B------:R-:W-:-:S04]  /*cfd0*/  IMAD.WIDE R106, R47, 0x2, R106 ;  /* 0x000000022f6a7825 */ /* 0x000fc800078e026a */
[----:B------:R-:W-:Y:S01]  /*cfe0*/  IMAD.WIDE R104, R47, 0x2, R104 ;  /* 0x000000022f687825 */ /* 0x000fe200078e0268 */
[----:B------:R-:W-:Y:S03]  /*cff0*/  STL [R1+0x8c], R106 ;  /* 0x00008c6a01007387 */ /* 0x000fe60000100800 */
[----:B------:R-:W-:Y:S01]  /*d000*/  IMAD.MOV.U32 R173, RZ, RZ, R105 ;  /* 0x000000ffffad7224 */ /* 0x000fe200078e0069 */
[----:B------:R0:W-:Y:S02]  /*d010*/  STL [R1+0x90], R104 ;  /* 0x0000906801007387 */ /* 0x0001e40000100800 */
[----:B0-----:R-:W-:Y:S02]  /*d020*/  IMAD.MOV.U32 R105, RZ, RZ, R214 ;  /* 0x000000ffff697224 */ /* 0x001fe400078e00d6 */
[----:B------:R-:W2:Y:S02]  /*d030*/  LDL.LU R214, [R1+0x290] ;  /* 0x0002900001d67983 */ /* 0x000ea40000300800 */
[----:B------:R-:W-:Y:S01]  /*d040*/  IMAD.MOV.U32 R104, RZ, RZ, R105 ;  /* 0x000000ffff687224 */ /* 0x000fe200078e0069 */
[----:B------:R-:W-:-:S05]  /*d050*/  MOV R105, R175 ;  /* 0x000000af00697202 */ /* 0x000fca0000000f00 */
[----:B------:R-:W-:-:S04]  /*d060*/  IMAD.WIDE R104, R47, 0x2, R104 ;  /* 0x000000022f687825 */ /* 0x000fc800078e0268 */
[----:B------:R-:W-:Y:S01]  /*d070*/  IMAD.MOV.U32 R175, RZ, RZ, R105 ;  /* 0x000000ffffaf7224 */ /* 0x000fe200078e0069 */
[----:B------:R0:W-:Y:S02]  /*d080*/  STL [R1+0x94], R104 ;  /* 0x0000946801007387 */ /* 0x0001e40000100800 */
[----:B0-----:R-:W-:Y:S02]  /*d090*/  IMAD.MOV.U32 R105, RZ, RZ, R140 ;  /* 0x000000ffff697224 */ /* 0x001fe400078e008c */
[----:B------:R-:W2:Y:S02]  /*d0a0*/  LDL.LU R140, [R1+0x28c] ;  /* 0x00028c00018c7983 */ /* 0x000ea40000300800 */
[----:B------:R-:W-:Y:S02]  /*d0b0*/  IMAD.MOV.U32 R104, RZ, RZ, R105 ;  /* 0x000000ffff687224 */ /* 0x000fe400078e0069 */
[----:B------:R-:W-:-:S04]  /*d0c0*/  IMAD.MOV.U32 R105, RZ, RZ, R177 ;  /* 0x000000ffff697224 */ /* 0x000fc800078e00b1 */
        /* <DEDUP_REMOVED lines=67> */
[----:B------:R-:W2:Y:S03]  /*d500*/  LDL.LU R145, [R1+0x264] ;  /* 0x0002640001917983 */ /* 0x000ea60000300800 */
[----:B------:R-:W-:Y:S01]  /*d510*/  MOV R104, R105 ;  /* 0x0000006900687202 */ /* 0x000fe20000000f00 */
        /* <DEDUP_REMOVED lines=145> */
[----:B------:R-:W4:Y:S02]  /*de30*/  LDL.LU R246, [R1+0x210] ;  /* 0x0002100001f67983 */ /* 0x000f240000300800 */
[----:B------:R-:W-:Y:S02]  /*de40*/  IMAD.MOV.U32 R104, RZ, RZ, R105 ;  /* 0x000000ffff687224 */ /* 0x000fe400078e0069 */
[----:B------:R-:W-:-:S04]  /*de50*/  IMAD.MOV.U32 R105, RZ, RZ, R239 ;  /* 0x000000ffff697224 */ /* 0x000fc800078e00ef */
[----:B------:R-:W-:-:S04]  /*de60*/  IMAD.WIDE R104, R47, 0x2, R104 ;  /* 0x000000022f687825 */ /* 0x000fc800078e0268 */
[----:B------:R-:W-:Y:S01]  /*de70*/  IMAD.MOV.U32 R239, RZ, RZ, R105 ;  /* 0x000000ffffef7224 */ /* 0x000fe200078e0069 */
[----:B------:R0:W-:Y:S02]  /*de80*/  STL [R1+0x114], R104 ;  /* 0x0001146801007387 */ /* 0x0001e40000100800 */
[----:B0-----:R-:W-:Y:S02]  /*de90*/  IMAD.MOV.U32 R105, RZ, RZ, R156 ;  /* 0x000000ffff697224 */ /* 0x001fe400078e009c */
[----:B------:R-:W-:Y:S01]  /*dea0*/  IMAD.MOV.U32 R12, RZ, RZ, R107 ;  /* 0x000000ffff0c7224 */ /* 0x000fe200078e006b */
[----:B------:R-:W4:Y:S01]  /*deb0*/  LDL.LU R156, [R1+0x20c] ;  /* 0x00020c00019c7983 */ /* 0x000f220000300800 */
[----:B------:R-:W-:Y:S02]  /*dec0*/  IMAD.MOV.U32 R104, RZ, RZ, R105 ;  /* 0x000000ffff687224 */ /* 0x000fe400078e0069 */
[----:B------:R-:W-:-:S04]  /*ded0*/  IMAD.MOV.U32 R105, RZ, RZ, R241 ;  /* 0x000000ffff697224 */ /* 0x000fc800078e00f1 */
[----:B------:R-:W-:-:S04]  /*dee0*/  IMAD.WIDE R104, R47, 0x2, R104 ;  /* 0x000000022f687825 */ /* 0x000fc800078e0268 */
[----:B------:R-:W-:Y:S01]  /*def0*/  IMAD.MOV.U32 R106, RZ, RZ, R172 ;  /* 0x000000ffff6a7224 */ /* 0x000fe200078e00ac */
[----:B------:R0:W-:Y:S01]  /*df00*/  STL [R1+0x118], R104 ;  /* 0x0001186801007387 */ /* 0x0001e20000100800 */
[----:B------:R-:W-:Y:S02]  /*df10*/  IMAD.MOV.U32 R107, RZ, RZ, R11 ;  /* 0x000000ffff6b7224 */ /* 0x000fe400078e000b */
[----:B------:R-:W-:Y:S02]  /*df20*/  IMAD.MOV.U32 R241, RZ, RZ, R105 ;  /* 0x000000fffff17224 */ /* 0x000fe400078e0069 */
[----:B------:R-:W-:-:S04]  /*df30*/  IMAD.WIDE R106, R47, 0x2, R106 ;  /* 0x000000022f6a7825 */ /* 0x000fc800078e026a */
[----:B0-----:R-:W-:Y:S02]  /*df40*/  IMAD.MOV.U32 R105, RZ, RZ, R248 ;  /* 0x000000ffff697224 */ /* 0x001fe400078e00f8 */
[----:B------:R-:W-:Y:S01]  /*df50*/  IMAD.MOV.U32 R172, RZ, RZ, R106 ;  /* 0x000000ffffac7224 */ /* 0x000fe200078e006a */
[----:B------:R-:W4:Y:S01]  /*df60*/  LDL.LU R248, [R1+0x208] ;  /* 0x0002080001f87983 */ /* 0x000f220000300800 */
[----:B------:R-:W-:Y:S02]  /*df70*/  IMAD.MOV.U32 R104, RZ, RZ, R105 ;  /* 0x000000ffff687224 */ /* 0x000fe400078e0069 */
[----:B------:R-:W-:Y:S02]  /*df80*/  IMAD.MOV.U32 R105, RZ, RZ, R243 ;  /* 0x000000ffff697224 */ /* 0x000fe400078e00f3 */
[----:B------:R-:W-:Y:S02]  /*df90*/  IMAD.MOV.U32 R11, RZ, RZ, R107 ;  /* 0x000000ffff0b7224 */ /* 0x000fe400078e006b */
[----:B------:R-:W-:-:S02]  /*dfa0*/  IMAD.MOV.U32 R106, RZ, RZ, R174 ;  /* 0x000000ffff6a7224 */ /* 0x000fc400078e00ae */
[----:B------:R-:W-:Y:S02]  /*dfb0*/  IMAD.MOV.U32 R107, RZ, RZ, R10 ;  /* 0x000000ffff6b7224 */ /* 0x000fe400078e000a */
        /* <DEDUP_REMOVED lines=9> */
[----:B------:R-:W4:Y:S01]  /*e050*/  LDL.LU R157, [R1+0x204] ;  /* 0x00020400019d7983 */ /* 0x000f220000300800 */
[----:B------:R-:W-:Y:S02]  /*e060*/  IMAD.MOV.U32 R104, RZ, RZ, R105 ;  /* 0x000000ffff687224 */ /* 0x000fe400078e0069 */
[----:B------:R-:W-:Y:S02]  /*e070*/  IMAD.MOV.U32 R105, RZ, RZ, R245 ;  /* 0x000000ffff697224 */ /* 0x000fe400078e00f5 */
[----:B------:R-:W-:-:S04]  /*e080*/  IMAD.WIDE R106, R47, 0x2, R106 ;  /* 0x000000022f6a7825 */ /* 0x000fc800078e026a */
[----:B------:R-:W-:-:S04]  /*e090*/  IMAD.WIDE R104, R47, 0x2, R104 ;  /* 0x000000022f687825 */ /* 0x000fc800078e0268 */
[----:B------:R-:W-:Y:S02]  /*e0a0*/  IMAD.MOV.U32 R176, RZ, RZ, R106 ;  /* 0x000000ffffb07224 */ /* 0x000fe400078e006a */
        /* <DEDUP_REMOVED lines=9> */
[----:B------:R-:W4:Y:S01]  /*e140*/  LDL.LU R250, [R1+0x200] ;  /* 0x0002000001fa7983 */ /* 0x000f220000300800 */
[----:B------:R-:W-:Y:S02]  /*e150*/  IMAD.MOV.U32 R104, RZ, RZ, R105 ;  /* 0x000000ffff687224 */ /* 0x000fe400078e0069 */
[----:B------:R-:W-:Y:S02]  /*e160*/  IMAD.MOV.U32 R106, RZ, RZ, R180 ;  /* 0x000000ffff6a7224 */ /* 0x000fe400078e00b4 */
[----:B------:R-:W-:-:S02]  /*e170*/  IMAD.MOV.U32 R107, RZ, RZ, R7 ;  /* 0x000000ffff6b7224 */ /* 0x000fc400078e0007 */
[----:B------:R-:W-:Y:S02]  /*e180*/  IMAD.MOV.U32 R105, RZ, RZ, R247 ;  /* 0x000000ffff697224 */ /* 0x000fe400078e00f7 */
        /* <DEDUP_REMOVED lines=25> */
[----:B------:R-:W4:Y:S01]  /*e320*/  LDL.LU R252, [R1+0x1f8] ;  /* 0x0001f80001fc7983 */ /* 0x000f220000300800 */
[----:B------:R-:W-:-:S04]  /*e330*/  IMAD.MOV.U32 R107, RZ, RZ, R4 ;  /* 0x000000ffff6b7224 */ /* 0x000fc800078e0004 */
[----:B------:R-:W-:-:S04]  /*e340*/  IMAD.WIDE R106, R47, 0x2, R106 ;  /* 0x000000022f6a7825 */ /* 0x000fc800078e026a */
[----:B------:R-:W-:Y:S02]  /*e350*/  IMAD.MOV.U32 R186, RZ, RZ, R106 ;  /* 0x000000ffffba7224 */ /* 0x000fe400078e006a */
[----:B------:R-:W-:Y:S02]  /*e360*/  IMAD.MOV.U32 R4, RZ, RZ, R107 ;  /* 0x000000ffff047224 */ /* 0x000fe400078e006b */
[----:B------:R-:W-:Y:S02]  /*e370*/  IMAD.MOV.U32 R106, RZ, RZ, R188 ;  /* 0x000000ffff6a7224 */ /* 0x000fe400078e00bc */
        /* <DEDUP_REMOVED lines=29> */
[----:B--2---:R-:W-:Y:S02]  /*e550*/  IMAD.MOV.U32 R106, RZ, RZ, R200 ;  /* 0x000000ffff6a7224 */ /* 0x004fe400078e00c8 */
[----:B------:R-:W-:-:S04]  /*e560*/  IMAD.MOV.U32 R107, RZ, RZ, R132 ;  /* 0x000000ffff6b7224 */ /* 0x000fc800078e0084 */
[----:B------:R-:W-:-:S04]  /*e570*/  IMAD.WIDE R106, R47, 0x2, R106 ;  /* 0x000000022f6a7825 */ /* 0x000fc800078e026a */
[----:B------:R-:W-:Y:S02]  /*e580*/  IMAD.MOV.U32 R200, RZ, RZ, R106 ;  /* 0x000000ffffc87224 */ /* 0x000fe400078e006a */
[----:B------:R-:W-:Y:S02]  /*e590*/  IMAD.MOV.U32 R132, RZ, RZ, R107 ;  /* 0x000000ffff847224 */ /* 0x000fe400078e006b */
[----:B---3--:R-:W-:Y:S02]  /*e5a0*/  IMAD.MOV.U32 R106, RZ, RZ, R202 ;  /* 0x000000ffff6a7224 */ /* 0x008fe400078e00ca */
[----:B------:R-:W-:-:S04]  /*e5b0*/  IMAD.MOV.U32 R107, RZ, RZ, R133 ;  /* 0x000000ffff6b7224 */ /* 0x000fc800078e0085 */
[----:B------:R-:W-:-:S04]  /*e5c0*/  IMAD.WIDE R106, R47, 0x2, R106 ;  /* 0x000000022f6a7825 */ /* 0x000fc800078e026a */
[----:B------:R-:W-:Y:S02]  /*e5d0*/  IMAD.MOV.U32 R202, RZ, RZ, R106 ;  /* 0x000000ffffca7224 */ /* 0x000fe400078e006a */
[----:B------:R-:W-:Y:S02]  /*e5e0*/  IMAD.MOV.U32 R133, RZ, RZ, R107 ;  /* 0x000000ffff857224 */ /* 0x000fe400078e006b */
[----:B------:R-:W-:Y:S02]  /*e5f0*/  IMAD.MOV.U32 R106, RZ, RZ, R204 ;  /* 0x000000ffff6a7224 */ /* 0x000fe400078e00cc */
[----:B----4-:R-:W-:-:S04]  /*e600*/  IMAD.MOV.U32 R107, RZ, RZ, R134 ;  /* 0x000000ffff6b7224 */ /* 0x010fc800078e0086 */
        /* <DEDUP_REMOVED lines=31> */
[----:B------:R-:W-:Y:S01]  /*e800*/  IMAD.MOV.U32 R140, RZ, RZ, R107 ;  /* 0x000000ffff8c7224 */ /* 0x000fe200078e006b */
[----:B------:R-:W-:Y:S01]  /*e810*/  MOV R107, R141 ;  /* 0x0000008d006b7202 */ /* 0x000fe20000000f00 */
        /* <DEDUP_REMOVED lines=81> */
[----:B------:R-:W-:Y:S02]  /*ed30*/  IMAD.MOV.U32 R107, RZ, RZ, R157 ;  /* 0x000000ffff6b7224 */ /* 0x000fe400078e009d */
[----:B------:R-:W-:Y:S02]  /*ed40*/  IMAD.MOV.U32 R104, RZ, RZ, R105 ;  /* 0x000000ffff687224 */ /* 0x000fe400078e0069 */
[----:B------:R-:W-:-:S04]  /*ed50*/  IMAD.WIDE R106, R47, 0x2, R106 ;  /* 0x000000022f6a7825 */ /* 0x000fc800078e026a */
[----:B------:R-:W-:Y:S02]  /*ed60*/  IMAD.MOV.U32 R105, RZ, RZ, R251 ;  /* 0x000000ffff697224 */ /* 0x000fe400078e00fb */
[----:B------:R-:W-:Y:S02]  /*ed70*/  IMAD.MOV.U32 R250, RZ, RZ, R106 ;  /* 0x000000fffffa7224 */ /* 0x000fe400078e006a */
[----:B------:R-:W-:Y:S02]  /*ed80*/  IMAD.MOV.U32 R157, RZ, RZ, R107 ;  /* 0x000000ffff9d7224 */ /* 0x000fe400078e006b */
[----:B------:R-:W-:Y:S02]  /*ed90*/  IMAD.MOV.U32 R106, RZ, RZ, R252 ;  /* 0x000000ffff6a7224 */ /* 0x000fe400078e00fc */
        /* <DEDUP_REMOVED lines=9> */
[----:B------:R-:W2:Y:S01]  /*ee30*/  LDL.LU R168, [R1+0x1f4] ;  /* 0x0001f40001a87983 */ /* 0x000ea20000300800 */
[----:B------:R-:W-:-:S03]  /*ee40*/  IMAD.MOV.U32 R105, RZ, RZ, R169 ;  /* 0x000000ffff697224 */ /* 0x000fc600078e00a9 */
[----:B------:R-:W3:Y:S04]  /*ee50*/  LDL.LU R169, [R1+0x1f0] ;  /* 0x0001f00001a97983 */ /* 0x000ee80000300800 */
[----:B------:R-:W4:Y:S04]  /*ee60*/  LDL.LU R159, [R1+0x1ec] ;  /* 0x0001ec00019f7983 */ /* 0x000f280000300800 */
[----:B------:R-:W2:Y:S01]  /*ee70*/  LDL.LU R107, [R1+0x4] ;  /* 0x00000400016b7983 */ /* 0x000ea20000300800 */
[----:B------:R-:W-:-:S04]  /*ee80*/  LOP3.LUT R105, R105, R104, RZ, 0x3c, !PT ;  /* 0x0000006869697212 */ /* 0x000fc800078e3cff */
[----:B------:R-:W-:-:S04]  /*ee90*/  LOP3.LUT R104, R105, R104, RZ, 0x3c, !PT ;  /* 0x0000006869687212 */ /* 0x000fc800078e3cff */
[----:B------:R-:W-:-:S05]  /*eea0*/  LOP3.LUT R105, R105, R104, RZ, 0x3c, !PT ;  /* 0x0000006869697212 */ /* 0x000fca00078e3cff */
[----:B------:R-:W-:-:S05]  /*eeb0*/  IMAD.WIDE R104, R47, 0x2, R104 ;  /* 0x000000022f687825 */ /* 0x000fca00078e0268 */
[----:B------:R0:W-:Y:S04]  /*eec0*/  STL [R1+0x130], R104 ;  /* 0x0001306801007387 */ /* 0x0001e80000100800 */
[----:B------:R1:W-:Y:S01]  /*eed0*/  STL [R1], R105 ;  /* 0x0000006901007387 */ /* 0x0003e20000100800 */
[----:B0-----:R-:W-:Y:S02]  /*eee0*/  IMAD.MOV.U32 R104, RZ, RZ, R160 ;  /* 0x000000ffff687224 */ /* 0x001fe400078e00a0 */
[----:B-1----:R-:W-:Y:S01]  /*eef0*/  IMAD.MOV.U32 R105, RZ, RZ, R106 ;  /* 0x000000ffff697224 */ /* 0x002fe200078e006a */
[----:B------:R-:W3:Y:S04]  /*ef00*/  LDL.LU R160, [R1+0x1e8] ;  /* 0x0001e80001a07983 */ /* 0x000ee80000300800 */
[----:B------:R-:W-:-:S04]  /*ef10*/  LOP3.LUT R105, R105, R104, RZ, 0x3c, !PT ;  /* 0x0000006869697212 */ /* 0x000fc800078e3cff */
[----:B------:R-:W-:-:S04]  /*ef20*/  LOP3.LUT R104, R105, R104, RZ, 0x3c, !PT ;  /* 0x0000006869687212 */ /* 0x000fc800078e3cff */
[----:B------:R-:W-:-:S05]  /*ef30*/  LOP3.LUT R105, R105, R104, RZ, 0x3c, !PT ;  /* 0x0000006869697212 */ /* 0x000fca00078e3cff */
[----:B------:R-:W-:-:S04]  /*ef40*/  IMAD.WIDE R104, R47, 0x2, R104 ;  /* 0x000000022f687825 */ /* 0x000fc800078e0268 */
[----:B--2---:R-:W-:Y:S02]  /*ef50*/  IMAD.MOV.U32 R106, RZ, RZ, R107 ;  /* 0x000000ffff6a7224 */ /* 0x004fe400078e006b */
[----:B----4-:R-:W-:-:S04]  /*ef60*/  IMAD.MOV.U32 R107, RZ, RZ, R159 ;  /* 0x000000ffff6b7224 */ /* 0x010fc800078e009f */
[----:B------:R-:W-:-:S05]  /*ef70*/  IMAD.WIDE R106, R47, 0x2, R106 ;  /* 0x000000022f6a7825 */ /* 0x000fca00078e026a */
[----:B------:R0:W-:Y:S01]  /*ef80*/  STL [R1+0x4], R106 ;  /* 0x0000046a01007387 */ /* 0x0001e20000100800 */
[----:B------:R-:W-:Y:S02]  /*ef90*/  IMAD.MOV.U32 R159, RZ, RZ, R107 ;  /* 0x000000ffff9f7224 */ /* 0x000fe400078e006b */
[----:B0-----:R-:W-:Y:S02]  /*efa0*/  IMAD.MOV.U32 R106, RZ, RZ, R161 ;  /* 0x000000ffff6a7224 */ /* 0x001fe400078e00a1 */
[----:B------:R-:W2:Y:S04]  /*efb0*/  LDL.LU R161, [R1+0x1e4] ;  /* 0x0001e40001a17983 */ /* 0x000ea80000300800 */
[----:B------:R-:W4:Y:S04]  /*efc0*/  LDL.LU R107, [R1+0xc] ;  /* 0x00000c00016b7983 */ /* 0x000f280000300800 */
[----:B------:R0:W-:Y:S04]  /*efd0*/  STL [R1+0x134], R104 ;  /* 0x0001346801007387 */ /* 0x0001e80000100800 */
[----:B------:R1:W-:Y:S01]  /*efe0*/  STL [R1+0x8], R105 ;  /* 0x0000086901007387 */ /* 0x0003e20000100800 */
[----:B0-----:R-:W-:-:S03]  /*eff0*/  IMAD.MOV.U32 R104, RZ, RZ, R163 ;  /* 0x000000ffff687224 */ /* 0x001fc600078e00a3 */
[----:B------:R-:W2:Y:S01]  /*f000*/  LDL.LU R163, [R1+0x1e0] ;  /* 0x0001e00001a37983 */ /* 0x000ea20000300800 */
[----:B-1----:R-:W-:-:S05]  /*f010*/  IMAD.MOV.U32 R105, RZ, RZ, R106 ;  /* 0x000000ffff697224 */ /* 0x002fca00078e006a */
[----:B------:R-:W-:-:S04]  /*f020*/  LOP3.LUT R105, R105, R104, RZ, 0x3c, !PT ;  /* 0x0000006869697212 */ /* 0x000fc800078e3cff */
[----:B------:R-:W-:-:S04]  /*f030*/  LOP3.LUT R104, R105, R104, RZ, 0x3c, !PT ;  /* 0x0000006869687212 */ /* 0x000fc800078e3cff */
[----:B------:R-:W-:-:S05]  /*f040*/  LOP3.LUT R105, R105, R104, RZ, 0x3c, !PT ;  /* 0x0000006869697212 */ /* 0x000fca00078e3cff */
[----:B------:R-:W-:-:S04]  /*f050*/  IMAD.WIDE R104, R47, 0x2, R104 ;  /* 0x000000022f687825 */ /* 0x000fc800078e0268 */
[----:B----4-:R-:W-:Y:S02]  /*f060*/  IMAD.MOV.U32 R106, RZ, RZ, R107 ;  /* 0x000000ffff6a7224 */ /* 0x010fe400078e006b */
[----:B---3--:R-:W-:-:S04]  /*f070*/  IMAD.MOV.U32 R107, RZ, RZ, R160 ;  /* 0x000000ffff6b7224 */ /* 0x008fc800078e00a0 */
[----:B------:R-:W-:-:S04]  /*f080*/  IMAD.WIDE R106, R47, 0x2, R106 ;  /* 0x000000022f6a7825 */ /* 0x000fc800078e026a */
[----:B------:R-:W-:Y:S01]  /*f090*/  IMAD.MOV.U32 R160, RZ, RZ, R107 ;  /* 0x000000ffffa07224 */ /* 0x000fe200078e006b */
[----:B------:R2:W-:Y:S04]  /*f0a0*/  STL [R1+0xc], R106 ;  /* 0x00000c6a01007387 */ /* 0x0005e80000100800 */
[----:B------:R0:W-:Y:S01]  /*f0b0*/  STL [R1+0x138], R104 ;  /* 0x0001386801007387 */ /* 0x0001e20000100800 */
[----:B--2---:R-:W-:Y:S02]  /*f0c0*/  IMAD.MOV.U32 R106, RZ, RZ, R163 ;  /* 0x000000ffff6a7224 */ /* 0x004fe400078e00a3 */
[----:B------:R-:W-:Y:S01]  /*f0d0*/  IMAD.MOV.U32 R107, RZ, RZ, R161 ;  /* 0x000000ffff6b7224 */ /* 0x000fe200078e00a1 */
[----:B------:R1:W-:Y:S01]  /*f0e0*/  STL [R1+0x10], R105 ;  /* 0x0000106901007387 */ /* 0x0003e20000100800 */
[----:B0-----:R-:W-:-:S02]  /*f0f0*/  IMAD.MOV.U32 R104, RZ, RZ, R128 ;  /* 0x000000ffff687224 */ /* 0x001fc400078e0080 */
[----:B------:R-:W-:Y:S01]  /*f100*/  IMAD.WIDE R106, R47, 0x2, R106 ;  /* 0x000000022f6a7825 */ /* 0x000fe200078e026a */
[----:B------:R-:W2:Y:S03]  /*f110*/  LDL.LU R128, [R1+0x1dc] ;  /* 0x0001dc0001807983 */ /* 0x000ea60000300800 */
[----:B-1----:R-:W-:Y:S02]  /*f120*/  IMAD.MOV.U32 R105, RZ, RZ, R162 ;  /* 0x000000ffff697224 */ /* 0x002fe400078e00a2 */
[----:B------:R-:W3:Y:S01]  /*f130*/  LDL.LU R162, [R1+0x1d8] ;  /* 0x0001d80001a27983 */ /* 0x000ee20000300800 */
[----:B------:R-:W-:-:S03]  /*f140*/  IMAD.MOV.U32 R161, RZ, RZ, R107 ;  /* 0x000000ffffa17224 */ /* 0x000fc600078e006b */
[----:B------:R-:W4:Y:S04]  /*f150*/  LDL.LU R163, [R1+0x1d4] ;  /* 0x0001d40001a37983 */ /* 0x000f280000300800 */
[----:B------:R0:W-:Y:S02]  /*f160*/  STL [R1+0x14], R106 ;  /* 0x0000146a01007387 */ /* 0x0001e40000100800 */
[----:B0-----:R-:W-:Y:S02]  /*f170*/  IMAD.MOV.U32 R106, RZ, RZ, R166 ;  /* 0x000000ffff6a7224 */ /* 0x001fe400078e00a6 */
[----:B------:R-:W2:Y:S04]  /*f180*/  LDL.LU R166, [R1+0x1d0] ;  /* 0x0001d00001a67983 */ /* 0x000ea80000300800 */
[----:B------:R-:W2:Y:S01]  /*f190*/  LDL.LU R107, [R1+0x1c] ;  /* 0x00001c00016b7983 */ /* 0x000ea20000300800 */
[----:B------:R-:W-:-:S04]  /*f1a0*/  LOP3.LUT R105, R105, R104, RZ, 0x3c, !PT ;  /* 0x0000006869697212 */ /* 0x000fc800078e3cff */
[----:B------:R-:W-:-:S04]  /*f1b0*/  LOP3.LUT R104, R105, R104, RZ, 0x3c, !PT ;  /* 0x0000006869687212 */ /* 0x000fc800078e3cff */
[----:B------:R-:W-:-:S05]  /*f1c0*/  LOP3.LUT R105, R105, R104, RZ, 0x3c, !PT ;  /* 0x0000006869697212 */ /* 0x000fca00078e3cff */
[----:B------:R-:W-:-:S05]  /*f1d0*/  IMAD.WIDE R104, R47, 0x2, R104 ;  /* 0x000000022f687825 */ /* 0x000fca00078e0268 */
[----:B------:R0:W-:Y:S04]  /*f1e0*/  STL [R1+0x13c], R104 ;  /* 0x00013c6801007387 */ /* 0x0001e80000100800 */
[----:B------:R1:W-:Y:S01]  /*f1f0*/  STL [R1+0x18], R105 ;  /* 0x0000186901007387 */ /* 0x0003e20000100800 */
[----:B0-----:R-:W-:Y:S02]  /*f200*/  IMAD.MOV.U32 R104, RZ, RZ, R164 ;  /* 0x000000ffff687224 */ /* 0x001fe400078e00a4 */
[----:B-1----:R-:W-:Y:S01]  /*f210*/  IMAD.MOV.U32 R105, RZ, RZ, R106 ;  /* 0x000000ffff697224 */ /* 0x002fe200078e006a */
[----:B------:R-:W4:Y:S04]  /*f220*/  LDL.LU R164, [R1+0x1cc] ;  /* 0x0001cc0001a47983 */ /* 0x000f280000300800 */
[----:B------:R-:W-:-:S04]  /*f230*/  LOP3.LUT R105, R105, R104, RZ, 0x3c, !PT ;  /* 0x0000006869697212 */ /* 0x000fc800078e3cff */
[----:B------:R-:W-:-:S04]  /*f240*/  LOP3.LUT R104, R105, R104, RZ, 0x3c, !PT ;  /* 0x0000006869687212 */ /* 0x000fc800078e3cff */
[----:B------:R-:W-:-:S05]  /*f250*/  LOP3.LUT R105, R105, R104, RZ, 0x3c, !PT ;  /* 0x0000006869697212 */ /* 0x000fca00078e3cff */
[----:B------:R-:W-:-:S04]  /*f260*/  IMAD.WIDE R104, R47, 0x2, R104 ;  /* 0x000000022f687825 */ /* 0x000fc800078e0268 */
[----:B--2---:R-:W-:Y:S02]  /*f270*/  IMAD.MOV.U32 R106, RZ, RZ, R107 ;  /* 0x000000ffff6a7224 */ /* 0x004fe400078e006b */
[----:B---3--:R-:W-:-:S04]  /*f280*/  IMAD.MOV.U32 R107, RZ, RZ, R162 ;  /* 0x000000ffff6b7224 */ /* 0x008fc800078e00a2 */
[----:B------:R-:W-:-:S05]  /*f290*/  IMAD.WIDE R106, R47, 0x2, R106 ;  /* 0x000000022f6a7825 */ /* 0x000fca00078e026a */
[----:B------:R-:W-:Y:S04]  /*f2a0*/  STL [R1+0x1c], R106 ;  /* 0x00001c6a01007387 */ /* 0x000fe80000100800 */
[----:B------:R0:W-:Y:S04]  /*f2b0*/  STL [R1+0x140], R104 ;  /* 0x0001406801007387 */ /* 0x0001e80000100800 */
[----:B------:R1:W-:Y:S01]  /*f2c0*/  STL [R1+0x20], R105 ;  /* 0x0000206901007387 */ /* 0x0003e20000100800 */
[----:B0-----:R-:W-:-:S03]  /*f2d0*/  IMAD.MOV.U32 R104, RZ, RZ, R45 ;  /* 0x000000ffff687224 */ /* 0x001fc600078e002d */
[----:B------:R-:W2:Y:S01]  /*f2e0*/  LDL.LU R45, [R1+0x1c8] ;  /* 0x0001c800012d7983 */ /* 0x000ea20000300800 */
[----:B-1----:R-:W-:Y:S02]  /*f2f0*/  IMAD.MOV.U32 R105, RZ, RZ, R165 ;  /* 0x000000ffff697224 */ /* 0x002fe400078e00a5 */
[----:B------:R-:W-:Y:S01]  /*f300*/  IMAD.MOV.U32 R162, RZ, RZ, R107 ;  /* 0x000000ffffa27224 */ /* 0x000fe200078e006b */
[----:B------:R-:W3:Y:S02]  /*f310*/  LDL.LU R165, [R1+0x1c4] ;  /* 0x0001c40001a57983 */ /* 0x000ee40000300800 */
[-C--:B------:R-:W-:Y:S01]  /*f320*/  LOP3.LUT R105, R105, R104.reuse, RZ, 0x3c, !PT ;  /* 0x0000006869697212 */ /* 0x080fe200078e3cff */
[----:B------:R-:W-:Y:S02]  /*f330*/  IMAD.MOV.U32 R106, RZ, RZ, R166 ;  /* 0x000000ffff6a7224 */ /* 0x000fe400078e00a6 */
[----:B----4-:R-:W-:Y:S01]  /*f340*/  IMAD.MOV.U32 R107, RZ, RZ, R163 ;  /* 0x000000ffff6b7224 */ /* 0x010fe200078e00a3 */
[----:B------:R-:W-:Y:S01]  /*f350*/  LOP3.LUT R104, R105, R104, RZ, 0x3c, !PT ;  /* 0x0000006869687212 */ /* 0x000fe200078e3cff */
[----:B------:R-:W4:Y:S02]  /*f360*/  LDL.LU R166, [R1+0x1c0] ;  /* 0x0001c00001a67983 */ /* 0x000f240000300800 */
[----:B------:R-:W-:Y:S01]  /*f370*/  IMAD.WIDE R106, R47, 0x2, R106 ;  /* 0x000000022f6a7825 */ /* 0x000fe200078e026a */
[----:B------:R-:W-:-:S03]  /*f380*/  LOP3.LUT R105, R105, R104, RZ, 0x3c, !PT ;  /* 0x0000006869697212 */ /* 0x000fc600078e3cff */
[----:B------:R-:W-:Y:S01]  /*f390*/  IMAD.MOV.U32 R163, RZ, RZ, R107 ;  /* 0x000000ffffa37224 */ /* 0x000fe200078e006b */
[----:B------:R0:W-:Y:S01]  /*f3a0*/  STL [R1+0x24], R106 ;  /* 0x0000246a01007387 */ /* 0x0001e20000100800 */
[----:B------:R-:W-:-:S05]  /*f3b0*/  IMAD.WIDE R104, R47, 0x2, R104 ;  /* 0x000000022f687825 */ /* 0x000fca00078e0268 */
[----:B------:R1:W-:Y:S01]  /*f3c0*/  STL [R1+0x144], R104 ;  /* 0x0001446801007387 */ /* 0x0003e20000100800 */
[----:B0-----:R-:W-:-:S03]  /*f3d0*/  IMAD.MOV.U32 R107, RZ, RZ, R164 ;  /* 0x000000ffff6b7224 */ /* 0x001fc600078e00a4 */
[----:B------:R0:W-:Y:S01]  /*f3e0*/  STL [R1+0x28], R105 ;  /* 0x0000286901007387 */ /* 0x0001e20000100800 */
[----:B-1----:R-:W-:-:S03]  /*f3f0*/  IMAD.MOV.U32 R104, RZ, RZ, R44 ;  /* 0x000000ffff687224 */ /* 0x002fc600078e002c */
[----:B------:R-:W3:Y:S01]  /*f400*/  LDL.LU R44, [R1+0x1bc] ;  /* 0x0001bc00012c7983 */ /* 0x000ee20000300800 */
[----:B0-----:R-:W-:-:S03]  /*f410*/  IMAD.MOV.U32 R105, RZ, RZ, R167 ;  /* 0x000000ffff697224 */ /* 0x001fc600078e00a7 */
[----:B------:R-:W3:Y:S02]  /*f420*/  LDL.LU R167, [R1+0x1b8] ;  /* 0x0001b80001a77983 */ /* 0x000ee40000300800 */
[----:B------:R-:W-:-:S04]  /*f430*/  LOP3.LUT R105, R105, R104, RZ, 0x3c, !PT ;  /* 0x0000006869697212 */ /* 0x000fc800078e3cff */
[----:B------:R-:W-:-:S04]  /*f440*/  LOP3.LUT R104, R105, R104, RZ, 0x3c, !PT ;  /* 0x0000006869687212 */ /* 0x000fc800078e3cff */
[----:B------:R-:W-:-:S05]  /*f450*/  LOP3.LUT R105, R105, R104, RZ, 0x3c, !PT ;  /* 0x0000006869697212 */ /* 0x000fca00078e3cff */
[----:B------:R-:W-:-:S04]  /*f460*/  IMAD.WIDE R104, R47, 0x2, R104 ;  /* 0x000000022f687825 */ /* 0x000fc800078e0268 */
[----:B--2---:R-:W-:Y:S02]  /*f470*/  IMAD.MOV.U32 R106, RZ, RZ, R45 ;  /* 0x000000ffff6a7224 */ /* 0x004fe400078e002d */
[----:B------:R-:W2:Y:S02]  /*f480*/  LDL.LU R45, [R1+0x1b4] ;  /* 0x0001b400012d7983 */ /* 0x000ea40000300800 */
[----:B------:R-:W-:-:S05]  /*f490*/  IMAD.WIDE R106, R47, 0x2, R106 ;  /* 0x000000022f6a7825 */ /* 0x000fca00078e026a */
[----:B------:R0:W-:Y:S01]  /*f4a0*/  STL [R1+0x2c], R106 ;  /* 0x00002c6a01007387 */ /* 0x0001e20000100800 */
[----:B------:R-:W-:Y:S02]  /*f4b0*/  IMAD.MOV.U32 R164, RZ, RZ, R107 ;  /* 0x000000ffffa47224 */ /* 0x000fe400078e006b */
[----:B0-----:R-:W-:Y:S02]  /*f4c0*/  IMAD.MOV.U32 R106, RZ, RZ, R168 ;  /* 0x000000ffff6a7224 */ /* 0x001fe400078e00a8 */
[----:B------:R-:W2:Y:S04]  /*f4d0*/  LDL.LU R168, [R1+0x1b0] ;  /* 0x0001b00001a87983 */ /* 0x000ea80000300800 */
[----:B------:R-:W2:Y:S04]  /*f4e0*/  LDL.LU R107, [R1+0x34] ;  /* 0x00003400016b7983 */ /* 0x000ea80000300800 */
[----:B------:R0:W-:Y:S04]  /*f4f0*/  STL [R1+0x148], R104 ;  /* 0x0001486801007387 */ /* 0x0001e80000100800 */
[----:B------:R1:W-:Y:S01]  /*f500*/  STL [R1+0x30], R105 ;  /* 0x0000306901007387 */ /* 0x0003e20000100800 */
[----:B0-----:R-:W-:-:S03]  /*f510*/  MOV R104, R46 ;  /* 0x0000002e00687202 */ /* 0x001fc60000000f00 */
[----:B------:R-:W4:Y:S01]  /*f520*/  LDL.LU R46, [R1+0x1ac] ;  /* 0x0001ac00012e7983 */ /* 0x000f220000300800 */
[----:B-1----:R-:W-:-:S05]  /*f530*/  IMAD.MOV.U32 R105, RZ, RZ, R106 ;  /* 0x000000ffff697224 */ /* 0x002fca00078e006a */
        /* <DEDUP_REMOVED lines=10> */
[----:B0-----:R-:W-:Y:S02]  /*f5e0*/  IMAD.MOV.U32 R104, RZ, RZ, R169 ;  /* 0x000000ffff687224 */ /* 0x001fe400078e00a9 */
[----:B-1----:R-:W-:Y:S01]  /*f5f0*/  IMAD.MOV.U32 R105, RZ, RZ, R128 ;  /* 0x000000ffff697224 */ /* 0x002fe200078e0080 */
[----:B------:R-:W2:Y:S04]  /*f600*/  LDL.LU R169, [R1+0x1a8] ;  /* 0x0001a80001a97983 */ /* 0x000ea80000300800 */
[-C--:B------:R-:W-:Y:S01]  /*f610*/  LOP3.LUT R105, R105, R104.reuse, RZ, 0x3c, !PT ;  /* 0x0000006869697212 */ /* 0x080fe200078e3cff */
[----:B------:R-:W-:Y:S01]  /*f620*/  IMAD.MOV.U32 R165, RZ, RZ, R107 ;  /* 0x000000ffffa57224 */ /* 0x000fe200078e006b */
[----:B------:R-:W3:Y:S02]  /*f630*/  LDL.LU R128, [R1+0x1a4] ;  /* 0x0001a40001807983 */ /* 0x000ee40000300800 */
[----:B------:R-:W-:Y:S01]  /*f640*/  LOP3.LUT R104, R105, R104, RZ, 0x3c, !PT ;  /* 0x0000006869687212 */ /* 0x000fe200078e3cff */
[----:B------:R-:W-:-:S02]  /*f650*/  IMAD.MOV.U32 R106, RZ, RZ, R44 ;  /* 0x000000ffff6a7224 */ /* 0x000fc400078e002c */
[----:B----4-:R-:W-:Y:S01]  /*f660*/  IMAD.MOV.U32 R107, RZ, RZ, R166 ;  /* 0x000000ffff6b7224 */ /* 0x010fe200078e00a6 */
[----:B------:R-:W-:Y:S01]  /*f670*/  LOP3.LUT R105, R105, R104, RZ, 0x3c, !PT ;  /* 0x0000006869697212 */ /* 0x000fe200078e3cff */
[----:B------:R-:W4:Y:S02]  /*f680*/  LDL.LU R44, [R1+0x1a0] ;  /* 0x0001a000012c7983 */ /* 0x000f240000300800 */
[----:B------:R-:W-:-:S04]  /*f690*/  IMAD.WIDE R106, R47, 0x2, R106 ;  /* 0x000000022f6a7825 */ /* 0x000fc800078e026a */
[----:B------:R-:W-:Y:S01]  /*f6a0*/  IMAD.WIDE R104, R47, 0x2, R104 ;  /* 0x000000022f687825 */ /* 0x000fe200078e0268 */
[----:B------:R0:W-:Y:S03]  /*f6b0*/  STL [R1+0x3c], R106 ;  /* 0x00003c6a01007387 */ /* 0x0001e60000100800 */
[----:B------:R-:W-:Y:S01]  /*f6c0*/  IMAD.MOV.U32 R166, RZ, RZ, R107 ;  /* 0x000000ffffa67224 */ /* 0x000fe200078e006b */
[----:B------:R1:W-:Y:S04]  /*f6d0*/  STL [R1+0x150], R104 ;  /* 0x0001506801007387 */ /* 0x0003e80000100800 */
[----:B------:R1:W-:Y:S01]  /*f6e0*/  STL [R1+0x40], R105 ;  /* 0x0000406901007387 */ /* 0x0003e20000100800 */
[----:B0-----:R-:W-:-:S02]  /*f6f0*/  IMAD.MOV.U32 R106, RZ, RZ, R45 ;  /* 0x000000ffff6a7224 */ /* 0x001fc400078e002d */
[----:B------:R-:W-:Y:S01]  /*f700*/  IMAD.MOV.U32 R107, RZ, RZ, R167 ;  /* 0x000000ffff6b7224 */ /* 0x000fe200078e00a7 */
[----:B------:R-:W4:Y:S01]  /*f710*/  LDL.LU R45, [R1+0x19c] ;  /* 0x00019c00012d7983 */ /* 0x000f220000300800 */
[----:B-1----:R-:W-:Y:S02]  /*f720*/  IMAD.MOV.U32 R104, RZ, RZ, R123 ;  /* 0x000000ffff687224 */ /* 0x002fe400078e007b */
[----:B------:R-:W-:Y:S02]  /*f730*/  IMAD.MOV.U32 R105, RZ, RZ, R122 ;  /* 0x000000ffff697224 */ /* 0x000fe400078e007a */
[----:B------:R-:W-:-:S04]  /*f740*/  IMAD.WIDE R106, R47, 0x2, R106 ;  /* 0x000000022f6a7825 */ /* 0x000fc800078e026a */
[----:B------:R-:W-:Y:S01]  /*f750*/  IMAD.WIDE R104, R47, 0x2, R104 ;  /* 0x000000022f687825 */ /* 0x000fe200078e0268 */
[----:B------:R0:W-:Y:S04]  /*f760*/  STL [R1+0x44], R106 ;  /* 0x0000446a01007387 */ /* 0x0001e80000100800 */
[----:B------:R1:W-:Y:S04]  /*f770*/  STL [R1+0x154], R104 ;  /* 0x0001546801007387 */ /* 0x0003e80000100800 */
[----:B------:R1:W-:Y:S01]  /*f780*/  STL [R1+0x48], R105 ;  /* 0x0000486901007387 */ /* 0x0003e20000100800 */
[----:B0-----:R-:W-:-:S03]  /*f790*/  IMAD.MOV.U32 R106, RZ, RZ, R46 ;  /* 0x000000ffff6a7224 */ /* 0x001fc600078e002e */
[----:B------:R-:W4:Y:S01]  /*f7a0*/  LDL.LU R46, [R1+0x198] ;  /* 0x00019800012e7983 */ /* 0x000f220000300800 */
[----:B------:R-:W-:Y:S02]  /*f7b0*/  IMAD.MOV.U32 R167, RZ, RZ, R107 ;  /* 0x000000ffffa77224 */ /* 0x000fe400078e006b */
[----:B------:R-:W-:Y:S02]  /*f7c0*/  IMAD.MOV.U32 R107, RZ, RZ, R168 ;  /* 0x000000ffff6b7224 */ /* 0x000fe400078e00a8 */
[----:B-1----:R-:W-:Y:S02]  /*f7d0*/  IMAD.MOV.U32 R104, RZ, RZ, R113 ;  /* 0x000000ffff687224 */ /* 0x002fe400078e0071 */
[----:B------:R-:W-:Y:S02]  /*f7e0*/  IMAD.MOV.U32 R105, RZ, RZ, R112 ;  /* 0x000000ffff697224 */ /* 0x000fe400078e0070 */
[----:B------:R-:W-:-:S04]  /*f7f0*/  IMAD.WIDE R106, R47, 0x2, R106 ;  /* 0x000000022f6a7825 */ /* 0x000fc800078e026a */
[----:B------:R-:W-:Y:S01]  /*f800*/  IMAD.WIDE R104, R47, 0x2, R104 ;  /* 0x000000022f687825 */ /* 0x000fe200078e0268 */
[----:B------:R-:W-:Y:S03]  /*f810*/  STL [R1+0x4c], R106 ;  /* 0x00004c6a01007387 */ /* 0x000fe60000100800 */
[----:B------:R-:W-:Y:S01]  /*f820*/  IMAD.MOV.U32 R168, RZ, RZ, R107 ;  /* 0x000000ffffa87224 */ /* 0x000fe200078e006b */
[----:B------:R0:W-:Y:S04]  /*f830*/  STL [R1+0x158], R104 ;  /* 0x0001586801007387 */ /* 0x0001e80000100800 */
[----:B------:R1:W-:Y:S01]  /*f840*/  STL [R1+0x50], R105 ;  /* 0x0000506901007387 */ /* 0x0003e20000100800 */
[----:B0-----:R-:W-:-:S02]  /*f850*/  IMAD.MOV.U32 R104, RZ, RZ, R115 ;  /* 0x000000ffff687224 */ /* 0x001fc400078e0073 */
[----:B-1----:R-:W-:-:S04]  /*f860*/  IMAD.MOV.U32 R105, RZ, RZ, R114 ;  /* 0x000000ffff697224 */ /* 0x002fc800078e0072 */
[----:B------:R-:W-:-:S04]  /*f870*/  IMAD.WIDE R104, R47, 0x2, R104 ;  /* 0x000000022f687825 */ /* 0x000fc800078e0268 */
[----:B------:R-:W-:Y:S01]  /*f880*/  IMAD.MOV.U32 R112, RZ, RZ, c[0x0][0x188] ;  /* 0x00006200ff707624 */ /* 0x000fe200078e00ff */
[----:B------:R-:W-:-:S03]  /*f890*/  UIADD3 UR4, UR4, -0x20, URZ ;  /* 0xffffffe004047890 */ /* 0x000fc6000fffe03f */
[----:B------:R-:W-:Y:S02]  /*f8a0*/  IMAD.SHL.U32 R112, R112, 0x20, RZ ;  /* 0x0000002070707824 */ /* 0x000fe400078e00ff */
[----:B--2---:R-:W-:Y:S02]  /*f8b0*/  IMAD.MOV.U32 R107, RZ, RZ, R169 ;  /* 0x000000ffff6b7224 */ /* 0x004fe400078e00a9 */
[----:B---3--:R-:W-:Y:S02]  /*f8c0*/  IMAD.MOV.U32 R106, RZ, RZ, R128 ;  /* 0x000000ffff6a7224 */ /* 0x008fe400078e0080 */
[----:B------:R0:W5:Y:S02]  /*f8d0*/  LDL.LU R128, [R1+0x194] ;  /* 0x0001940001807983 */ /* 0x0001640000300800 */
[----:B------:R-:W-:-:S05]  /*f8e0*/  IMAD.WIDE R106, R47, 0x2, R106 ;  /* 0x000000022f6a7825 */ /* 0x000fca00078e026a */
[----:B------:R-:W-:Y:S04]  /*f8f0*/  STL [R1+0x54], R106 ;  /* 0x0000546a01007387 */ /* 0x000fe80000100800 */
[----:B------:R1:W-:Y:S04]  /*f900*/  STL [R1+0x15c], R104 ;  /* 0x00015c6801007387 */ /* 0x0003e80000100800 */
[----:B------:R2:W-:Y:S01]  /*f910*/  STL [R1+0x58], R105 ;  /* 0x0000586901007387 */ /* 0x0005e20000100800 */
[----:B-1----:R-:W-:Y:S02]  /*f920*/  IMAD.MOV.U32 R104, RZ, RZ, R121 ;  /* 0x000000ffff687224 */ /* 0x002fe400078e0079 */
[----:B--2---:R-:W-:-:S04]  /*f930*/  IMAD.MOV.U32 R105, RZ, RZ, R120 ;  /* 0x000000ffff697224 */ /* 0x004fc800078e0078 */
[----:B------:R-:W-:-:S05]  /*f940*/  IMAD.WIDE R104, R47, 0x2, R104 ;  /* 0x000000022f687825 */ /* 0x000fca00078e0268 */
[----:B------:R0:W-:Y:S04]  /*f950*/  STL [R1+0x160], R104 ;  /* 0x0001606801007387 */ /* 0x0001e80000100800 */
[----:B------:R0:W-:Y:S01]  /*f960*/  STL [R1+0x5c], R105 ;  /* 0x00005c6901007387 */ /* 0x0001e20000100800 */
[----:B----4-:R-:W-:-:S04]  /*f970*/  IADD3 R46, R46, -0x1, RZ ;  /* 0xffffffff2e2e7810 */ /* 0x010fc80007ffe0ff */
[----:B------:R-:W-:Y:S01]  /*f980*/  ISETP.NE.U32.AND P0, PT, R46, RZ, PT ;  /* 0x000000ff2e00720c */ /* 0x000fe20003f05070 */
[----:B------:R-:W-:Y:S02]  /*f990*/  IMAD.MOV.U32 R169, RZ, RZ, R107 ;  /* 0x000000ffffa97224 */ /* 0x000fe400078e006b */
[----:B------:R-:W-:-:S10]  /*f9a0*/  IMAD.WIDE R44, R112, 0x2, R44 ;  /* 0x00000002702c7825 */ /* 0x000fd400078e022c */
[----:B0-----:R-:W-:Y:S01]  /*f9b0*/  @!P0 CALL.REL.NOINC `(.L_x_2) ;  /* 0x0000001000008944 */ /* 0x001fe20003c00000 */
[----:B------:R-:W-:Y:S05]  /*f9c0*/  BRA `(.L_x_3) ;  /* 0xffff923000007947 */ /* 0x000fea000383ffff */
.L_x_2:
[----:B------:R-:W-:Y:S02]  /*f9d0*/  F2FP.BF16.PACK_AB R20, R83, R79 ;  /* 0x0000004f5314723e */ /* 0x000fe400000010ff */
[----:B------:R-:W-:Y:S02]  /*f9e0*/  F2FP.BF16.PACK_AB R24, R82, R78 ;  /* 0x0000004e5218723e */ /* 0x000fe400000010ff */
[----:B------:R-:W-:Y:S02]  /*f9f0*/  F2FP.BF16.PACK_AB R32, R81, R77 ;  /* 0x0000004d5120723e */ /* 0x000fe400000010ff */
[----:B------:R-:W-:Y:S02]  /*fa00*/  F2FP.BF16.PACK_AB R4, R119, R51 ;  /* 0x000000337704723e */ /* 0x000fe400000010ff */
[----:B------:R-:W-:Y:S02]  /*fa10*/  F2FP.BF16.PACK_AB R8, R118, R50 ;  /* 0x000000327608723e */ /* 0x000fe400000010ff */
[----:B------:R-:W-:-:S02]  /*fa20*/  F2FP.BF16.PACK_AB R12, R117, R49 ;  /* 0x00000031750c723e */ /* 0x000fc400000010ff */
        /* <DEDUP_REMOVED lines=26> */
.L_x_1:
[----:B-1----:R-:W2:Y:S04]  /*fbd0*/  LDL.LU R19, [R1+0x190] ;  /* 0x0001900001137983 */ /* 0x002ea80000300800 */
[----:B------:R-:W3:Y:S04]  /*fbe0*/  LDL.LU R3, [R1+0x18c] ;  /* 0x00018c0001037983 */ /* 0x000ee80000300800 */
[----:B------:R-:W4:Y:S04]  /*fbf0*/  LDL.LU R36, [R1+0x188] ;  /* 0x0001880001247983 */ /* 0x000f280000300800 */
[----:B------:R-:W1:Y:S04]  /*fc00*/  S2R R17, SR_TID.X ;  /* 0x0000000000117919 */ /* 0x000e680000002100 */
[----:B------:R-:W0:Y:S01]  /*fc10*/  S2R R18, SR_TID.X ;  /* 0x0000000000127919 */ /* 0x000e220000002100 */
[----:B-1----:R-:W-:-:S02]  /*fc20*/  IMAD.SHL.U32 R0, R17, 0x100, RZ ;  /* 0x0000010011007824 */ /* 0x002fc400078e00ff */
[C---:B------:R-:W-:Y:S02]  /*fc30*/  IMAD.SHL.U32 R2, R17.reuse, 0x4, RZ ;  /* 0x0000000411027824 */ /* 0x040fe400078e00ff */
[----:B------:R-:W-:Y:S01]  /*fc40*/  IMAD.SHL.U32 R16, R17, 0x400, RZ ;  /* 0x0000040011107824 */ /* 0x000fe200078e00ff */
[----:B0-----:R-:W-:Y:S02]  /*fc50*/  LOP3.LUT R18, R18, 0x1f, RZ, 0xc0, !PT ;  /* 0x0000001f12127812 */ /* 0x001fe400078ec0ff */
[----:B------:R-:W-:Y:S02]  /*fc60*/  SHF.R.U32.HI R37, RZ, 0x4, R17 ;  /* 0x00000004ff257819 */ /* 0x000fe40000011611 */
[----:B------:R-:W-:Y:S02]  /*fc70*/  LOP3.LUT R16, R16, 0x1800, RZ, 0xc0, !PT ;  /* 0x0000180010107812 */ /* 0x000fe400078ec0ff */
[----:B------:R-:W-:-:S03]  /*fc80*/  SGXT.U32 R37, R37, 0x3 ;  /* 0x000000032525781a */ /* 0x000fc60000000000 */
[----:B------:R-:W-:Y:S01]  /*fc90*/  IMAD R16, R18, 0x10, R16 ;  /* 0x0000001012107824 */ /* 0x000fe200078e0210 */
[----:B-----5:R-:W-:-:S04]  /*fca0*/  LEA.HI R30, R17, R128, RZ, 0x1c ;  /* 0x00000080111e7211 */ /* 0x020fc800078fe0ff */
[----:B------:R-:W-:Y:S02]  /*fcb0*/  LOP3.LUT R58, R16, 0x60, R17, 0x78, !PT ;  /* 0x00000060103a7812 */ /* 0x000fe400078e7811 */
[C-C-:B------:R-:W-:Y:S02]  /*fcc0*/  LOP3.LUT R31, R128.reuse, 0x1e8, R37.reuse, 0xfe, !PT ;  /* 0x000001e8801f7812 */ /* 0x140fe400078efe25 */
[C-C-:B------:R-:W-:Y:S02]  /*fcd0*/  LOP3.LUT R28, R128.reuse, 0x1d8, R37.reuse, 0xfe, !PT ;  /* 0x000001d8801c7812 */ /* 0x140fe400078efe25 */
[C-C-:B------:R-:W-:Y:S02]  /*fce0*/  LOP3.LUT R29, R128.reuse, 0x1d0, R37.reuse, 0xfe, !PT ;  /* 0x000001d0801d7812 */ /* 0x140fe400078efe25 */
[C-C-:B------:R-:W-:Y:S02]  /*fcf0*/  LOP3.LUT R40, R128.reuse, 0x1c8, R37.reuse, 0xfe, !PT ;  /* 0x000001c880287812 */ /* 0x140fe400078efe25 */
[----:B------:R-:W-:-:S02]  /*fd00*/  LOP3.LUT R55, R128, 0x1c0, R37, 0xfe, !PT ;  /* 0x000001c080377812 */ /* 0x000fc400078efe25 */
[C-C-:B------:R-:W-:Y:S02]  /*fd10*/  LOP3.LUT R59, R128.reuse, 0x1b0, R37.reuse, 0xfe, !PT ;  /* 0x000001b0803b7812 */ /* 0x140fe400078efe25 */
        /* <DEDUP_REMOVED lines=40> */
[----:B------:R-:W-:-:S05]  /*ffa0*/  LOP3.LUT R38, R128, 0x10, R37, 0xfe, !PT ;  /* 0x0000001080267812 */ /* 0x000fca00078efe25 */
[----:B------:R-:W-:Y:S01]  /*ffb0*/  IMAD R56, R38, c[0x0][0x198], RZ ;  /* 0x0000660026387a24 */ /* 0x000fe200078e02ff */
[----:B--2---:R-:W-:Y:S01]  /*ffc0*/  LOP3.LUT R0, R19, 0x1800, R0, 0xf8, !PT ;  /* 0x0000180013007812 */ /* 0x004fe200078ef800 */
[----:B------:R-:W-:Y:S01]  /*ffd0*/  BAR.SYNC.DEFER_BLOCKING 0x0 ;  /* 0x0000000000007b1d */ /* 0x000fe20000010000 */
[----:B---3--:R-:W-:-:S04]  /*ffe0*/  LOP3.LUT R3, R3, 0x70, R2, 0xf8, !PT ;  /* 0x0000007003037812 */ /* 0x008fc800078ef802 */
[----:B------:R-:W-:-:S05]  /*fff0*/  LOP3.LUT R57, R0, R3, RZ, 0x3c, !PT ;  /* 0x0000000300397212 */ /* 0x000fca00078e3cff */
[----:B------:R-:W-:Y:S04]  /*10000*/  STS.128 [R57], R48 ;  /* 0x0000003039007388 */ /* 0x000fe80000000c00 */
[----:B------:R-:W-:Y:S04]  /*10010*/  STS.128 [R57+0x100], R12 ;  /* 0x0001000c39007388 */ /* 0x000fe80000000c00 */
[----:B------:R0:W-:Y:S04]  /*10020*/  STS.128 [R57+0x80], R8 ;  /* 0x0000800839007388 */ /* 0x0001e80000000c00 */
[----:B------:R-:W-:Y:S04]  /*10030*/  STS.128 [R57+0x180], R4 ;  /* 0x0001800439007388 */ /* 0x000fe80000000c00 */
[----:B------:R-:W-:Y:S01]  /*10040*/  BAR.SYNC.DEFER_BLOCKING 0x0 ;  /* 0x0000000000007b1d */ /* 0x000fe20000010000 */
[----:B----4-:R-:W-:-:S02]  /*10050*/  ISETP.GE.AND P0, PT, R36, c[0x0][0x178], PT ;  /* 0x00005e0024007a0c */ /* 0x010fc40003f06270 */
[----:B0-----:R-:W-:-:S04]  /*10060*/  LOP3.LUT R8, R128, 0xd0, R37, 0xfe, !PT ;  /* 0x000000d080087812 */ /* 0x001fc800078efe25 */
[----:B------:R-:W-:Y:S01]  /*10070*/  ISETP.LT.AND P3, PT, R8, c[0x0][0x17c], !P0 ;  /* 0x00005f0008007a0c */ /* 0x000fe20004761270 */
[----:B------:R-:W0:Y:S04]  /*10080*/  LDS.128 R16, [R58] ;  /* 0x000000003a107984 */ /* 0x000e280000000c00 */
[----:B------:R-:W1:Y:S04]  /*10090*/  LDS.128 R12, [R58+0x200] ;  /* 0x000200003a0c7984 */ /* 0x000e680000000c00 */
[----:B------:R-:W2:Y:S04]  /*100a0*/  LDS.128 R4, [R58+0x400] ;  /* 0x000400003a047984 */ /* 0x000ea80000000c00 */
[----:B------:R-:W3:Y:S04]  /*100b0*/  LDS.128 R8, [R58+0x600] ;  /* 0x000600003a087984 */ /* 0x000ee80000000c00 */
[----:B------:R-:W-:Y:S01]  /*100c0*/  BAR.SYNC.DEFER_BLOCKING 0x0 ;  /* 0x0000000000007b1d */ /* 0x000fe20000010000 */
[----:B------:R-:W-:-:S02]  /*100d0*/  LOP3.LUT R3, R128, R37, RZ, 0xfc, !PT ;  /* 0x0000002580037212 */ /* 0x000fc400078efcff */
[----:B------:R-:W-:Y:S01]  /*100e0*/  ISETP.LT.AND P2, PT, R31, c[0x0][0x17c], !P0 ;  /* 0x00005f001f007a0c */ /* 0x000fe20004741270 */
[----:B------:R-:W-:Y:S01]  /*100f0*/  IMAD R31, R36, c[0x0][0x194], RZ ;  /* 0x00006500241f7a24 */ /* 0x000fe200078e02ff */
[C---:B------:R-:W-:Y:S01]  /*10100*/  ISETP.LT.AND P6, PT, R3.reuse, c[0x0][0x17c], !P0 ;  /* 0x00005f0003007a0c */ /* 0x040fe200047c1270 */
[----:B------:R-:W-:Y:S01]  /*10110*/  IMAD R54, R3, c[0x0][0x198], RZ ;  /* 0x0000660003367a24 */ /* 0x000fe200078e02ff */
[C-C-:B------:R-:W-:Y:S02]  /*10120*/  LOP3.LUT R0, R128.reuse, 0x1f0, R37.reuse, 0xfe, !PT ;  /* 0x000001f080007812 */ /* 0x140fe400078efe25 */
[C-C-:B------:R-:W-:Y:S02]  /*10130*/  LOP3.LUT R2, R128.reuse, 0x1e0, R37.reuse, 0xfe, !PT ;  /* 0x000001e080027812 */ /* 0x140fe400078efe25 */
[C-C-:B------:R-:W-:Y:S02]  /*10140*/  LOP3.LUT R48, R128.reuse, 0x48, R37.reuse, 0xfe, !PT ;  /* 0x0000004880307812 */ /* 0x140fe400078efe25 */
[C-C-:B------:R-:W-:Y:S01]  /*10150*/  LOP3.LUT R49, R128.reuse, 0x40, R37.reuse, 0xfe, !PT ;  /* 0x0000004080317812 */ /* 0x140fe200078efe25 */
[----:B------:R-:W-:Y:S04]  /*10160*/  STS.128 [R57], R76 ;  /* 0x0000004c39007388 */ /* 0x000fe80000000c00 */
[----:B------:R-:W-:Y:S04]  /*10170*/  STS.128 [R57+0x100], R32 ;  /* 0x0001002039007388 */ /* 0x000fe80000000c00 */
[----:B------:R4:W-:Y:S04]  /*10180*/  STS.128 [R57+0x80], R24 ;  /* 0x0000801839007388 */ /* 0x0009e80000000c00 */
[----:B------:R0:W-:Y:S01]  /*10190*/  STS.128 [R57+0x180], R20 ;  /* 0x0001801439007388 */ /* 0x0001e20000000c00 */
[----:B------:R-:W-:-:S02]  /*101a0*/  LOP3.LUT R50, R128, 0x30, R37, 0xfe, !PT ;  /* 0x0000003080327812 */ /* 0x000fc400078efe25 */
[C-C-:B------:R-:W-:Y:S01]  /*101b0*/  LOP3.LUT R51, R128.reuse, 0x28, R37.reuse, 0xfe, !PT ;  /* 0x0000002880337812 */ /* 0x140fe200078efe25 */
[----:B------:R-:W-:Y:S01]  /*101c0*/  BAR.SYNC.DEFER_BLOCKING 0x0 ;  /* 0x0000000000007b1d */ /* 0x000fe20000010000 */
[C---:B------:R-:W-:Y:S02]  /*101d0*/  LEA R3, P1, R31.reuse, c[0x0][0x170], 0x1 ;  /* 0x00005c001f037a11 */ /* 0x040fe400078208ff */
[----:B------:R-:W-:Y:S02]  /*101e0*/  LOP3.LUT R128, R128, 0x8, R37, 0xfe, !PT ;  /* 0x0000000880807812 */ /* 0x000fe400078efe25 */
[----:B------:R-:W-:Y:S02]  /*101f0*/  LEA.HI.X.SX32 R31, R31, c[0x0][0x174], 0x1, P1 ;  /* 0x00005d001f1f7a11 */ /* 0x000fe400008f0eff */
[----:B------:R-:W-:Y:S02]  /*10200*/  LEA R36, P1, R54, R3, 0x1 ;  /* 0x0000000336247211 */ /* 0x000fe400078208ff */
[C---:B------:R-:W-:Y:S01]  /*10210*/  ISETP.LT.AND P4, PT, R128.reuse, c[0x0][0x17c], !P0 ;  /* 0x00005f0080007a0c */ /* 0x040fe20004781270 */
[----:B------:R-:W-:Y:S01]  /*10220*/  IMAD R128, R128, c[0x0][0x198], RZ ;  /* 0x0000660080807a24 */ /* 0x000fe200078e02ff */
[----:B------:R-:W-:-:S02]  /*10230*/  LEA.HI.X.SX32 R37, R54, R31, 0x1, P1 ;  /* 0x0000001f36257211 */ /* 0x000fc400008f0eff */
[----:B------:R-:W-:Y:S02]  /*10240*/  ISETP.LT.AND P1, PT, R38, c[0x0][0x17c], !P0 ;  /* 0x00005f0026007a0c */ /* 0x000fe40004721270 */
[C---:B------:R-:W-:Y:S01]  /*10250*/  LEA R38, P5, R128.reuse, R3, 0x1 ;  /* 0x0000000380267211 */ /* 0x040fe200078a08ff */
[C---:B----4-:R-:W-:Y:S02]  /*10260*/  IMAD R24, R53.reuse, c[0x0][0x198], RZ ;  /* 0x0000660035187a24 */ /* 0x050fe400078e02ff */
[----:B------:R-:W-:Y:S01]  /*10270*/  IMAD.MOV.U32 R32, RZ, RZ, c[0x0][0x198] ;  /* 0x00006600ff207624 */ /* 0x000fe200078e00ff */
[----:B------:R-:W-:Y:S01]  /*10280*/  LEA.HI.X.SX32 R39, R128, R31, 0x1, P5 ;  /* 0x0000001f80277211 */ /* 0x000fe200028f0eff */
[----:B0-----:R0:W-:Y:S01]  /*10290*/  @P6 STG.E.U16 [R36.64], R16 ;  /* 0x0000001024006986 */ /* 0x0011e2000c101506 */
[C---:B------:R-:W-:Y:S02]  /*102a0*/  LEA R34, P6, R56.reuse, R3, 0x1 ;  /* 0x0000000338227211 */ /* 0x040fe400078c08ff */
[----:B------:R-:W-:Y:S01]  /*102b0*/  ISETP.LT.AND P5, PT, R53, c[0x0][0x17c], !P0 ;  /* 0x00005f0035007a0c */ /* 0x000fe200047a1270 */
[----:B-1----:R-:W-:Y:S01]  /*102c0*/  @P4 STG.E.U16 [R38.64], R12 ;  /* 0x0000000c26004986 */ /* 0x002fe2000c101506 */
[----:B------:R-:W-:Y:S01]  /*102d0*/  LEA.HI.X.SX32 R35, R56, R31, 0x1, P6 ;  /* 0x0000001f38237211 */ /* 0x000fe200030f0eff */
[----:B------:R-:W-:Y:S01]  /*102e0*/  IMAD R54, R32, 0x20, R54 ;  /* 0x0000002020367824 */ /* 0x000fe200078e0236 */
[----:B------:R-:W-:-:S02]  /*102f0*/  LEA R20, P6, R24, R3, 0x1 ;  /* 0x0000000318147211 */ /* 0x000fc400078c08ff */
[----:B------:R-:W-:Y:S02]  /*10300*/  ISETP.LT.AND P4, PT, R52, c[0x0][0x17c], !P0 ;  /* 0x00005f0034007a0c */ /* 0x000fe40004781270 */
[----:B------:R-:W-:Y:S01]  /*10310*/  LEA.HI.X.SX32 R21, R24, R31, 0x1, P6 ;  /* 0x0000001f18157211 */ /* 0x000fe200030f0eff */
[----:B------:R-:W-:Y:S01]  /*10320*/  IMAD R26, R32, 0x8, R54 ;  /* 0x00000008201a7824 */ /* 0x000fe200078e0236 */
[----:B------:R-:W-:Y:S01]  /*10330*/  LEA R22, P6, R54, R3, 0x1 ;  /* 0x0000000336167211 */ /* 0x000fe200078c08ff */
[----:B--2---:R1:W-:Y:S01]  /*10340*/  @P1 STG.E.U16 [R34.64], R4 ;  /* 0x0000000422001986 */ /* 0x0043e2000c101506 */
[----:B------:R-:W-:Y:S02]  /*10350*/  PRMT R25, R16, 0x7632, R25 ;  /* 0x0000763210197816 */ /* 0x000fe40000000019 */
[----:B------:R-:W-:Y:S01]  /*10360*/  LEA.HI.X.SX32 R23, R54, R31, 0x1, P6 ;  /* 0x0000001f36177211 */ /* 0x000fe200030f0eff */
[----:B---3--:R2:W-:Y:S01]  /*10370*/  @P5 STG.E.U16 [R20.64], R8 ;  /* 0x0000000814005986 */ /* 0x0085e2000c101506 */
[----:B------:R-:W-:-:S02]  /*10380*/  ISETP.LT.AND P1, PT, R51, c[0x0][0x17c], !P0 ;  /* 0x00005f0033007a0c */ /* 0x000fc40004721270 */
[----:B------:R-:W-:Y:S02]  /*10390*/  LEA R24, P6, R26, R3, 0x1 ;  /* 0x000000031a187211 */ /* 0x000fe400078c08ff */
[----:B------:R-:W-:Y:S02]  /*103a0*/  ISETP.LT.AND P5, PT, R50, c[0x0][0x17c], !P0 ;  /* 0x00005f0032007a0c */ /* 0x000fe400047a1270 */
[----:B0-----:R-:W-:Y:S01]  /*103b0*/  IADD3 R16, R30, 0x38, RZ ;  /* 0x000000381e107810 */ /* 0x001fe20007ffe0ff */
[----:B-1----:R-:W-:Y:S01]  /*103c0*/  IMAD R34, R32, 0x8, R26 ;  /* 0x0000000820227824 */ /* 0x002fe200078e021a */
[----:B------:R0:W-:Y:S02]  /*103d0*/  @P4 STG.E.U16 [R22.64], R25 ;  /* 0x0000001916004986 */ /* 0x0001e4000c101506 */
[C---:B------:R-:W-:Y:S01]  /*103e0*/  ISETP.LT.AND P4, PT, R16.reuse, c[0x0][0x17c], !P0 ;  /* 0x00005f0010007a0c */ /* 0x040fe20004781270 */
[----:B------:R-:W-:Y:S01]  /*103f0*/  IMAD R16, R16, c[0x0][0x198], RZ ;  /* 0x0000660010107a24 */ /* 0x000fe200078e02ff */
[----:B------:R-:W-:-:S02]  /*10400*/  PRMT R12, R12, 0x7632, R12 ;  /* 0x000076320c0c7816 */ /* 0x000fc4000000000c */
[----:B--2---:R-:W-:Y:S02]  /*10410*/  PRMT R21, R4, 0x7632, R21 ;  /* 0x0000763204157816 */ /* 0x004fe40000000015 */
[----:B0-----:R-:W-:Y:S02]  /*10420*/  LEA.HI.X.SX32 R25, R26, R31, 0x1, P6 ;  /* 0x0000001f1a197211 */ /* 0x001fe400030f0eff */
[----:B------:R-:W-:-:S04]  /*10430*/  LEA R26, P6, R34, R3, 0x1 ;  /* 0x00000003221a7211 */ /* 0x000fc800078c08ff */
[----:B------:R-:W-:Y:S01]  /*10440*/  LEA.HI.X.SX32 R27, R34, R31, 0x1, P6 ;  /* 0x0000001f221b7211 */ /* 0x000fe200030f0eff */
[----:B------:R-:W-:Y:S01]  /*10450*/  IMAD R34, R32, 0x10, R34 ;  /* 0x0000001020227824 */ /* 0x000fe200078e0222 */
[----:B------:R-:W-:Y:S01]  /*10460*/  LEA R20, P6, R16, R3, 0x1 ;  /* 0x0000000310147211 */ /* 0x000fe200078c08ff */
[----:B------:R-:W-:Y:S01]  /*10470*/  @P1 STG.E.U16 [R24.64], R12 ;  /* 0x0000000c18001986 */ /* 0x000fe2000c101506 */
[----:B------:R-:W-:Y:S01]  /*10480*/  ISETP.LT.AND P1, PT, R49, c[0x0][0x17c], !P0 ;  /* 0x00005f0031007a0c */ /* 0x000fe20004721270 */
[----:B------:R-:W-:Y:S02]  /*10490*/  IMAD R4, R32, 0x8, R34 ;  /* 0x0000000820047824 */ /* 0x000fe400078e0222 */
[----:B------:R0:W-:Y:S01]  /*104a0*/  @P5 STG.E.U16 [R26.64], R21 ;  /* 0x000000151a005986 */ /* 0x0001e2000c101506 */
[----:B------:R-:W-:Y:S02]  /*104b0*/  ISETP.LT.AND P5, PT, R48, c[0x0][0x17c], !P0 ;  /* 0x00005f0030007a0c */ /* 0x000fe400047a1270 */
[----:B0-----:R-:W-:-:S02]  /*104c0*/  LEA.HI.X.SX32 R21, R16, R31, 0x1, P6 ;  /* 0x0000001f10157211 */ /* 0x001fc400030f0eff */
[----:B------:R-:W-:Y:S02]  /*104d0*/  LEA R22, P6, R34, R3, 0x1 ;  /* 0x0000000322167211 */ /* 0x000fe400078c08ff */
[----:B------:R-:W-:Y:S01]  /*104e0*/  PRMT R16, R8, 0x7632, R16 ;  /* 0x0000763208107816 */ /* 0x000fe20000000010 */
[----:B------:R-:W-:Y:S01]  /*104f0*/  IMAD R8, R32, 0x8, R4 ;  /* 0x0000000820087824 */ /* 0x000fe200078e0204 */
[----:B------:R-:W-:Y:S02]  /*10500*/  LEA.HI.X.SX32 R23, R34, R31, 0x1, P6 ;  /* 0x0000001f22177211 */ /* 0x000fe400030f0eff */
[C---:B------:R-:W-:Y:S01]  /*10510*/  LEA R24, P6, R4.reuse, R3, 0x1 ;  /* 0x0000000304187211 */ /* 0x040fe200078c08ff */
[----:B------:R0:W-:Y:S01]  /*10520*/  @P4 STG.E.U16 [R20.64], R16 ;  /* 0x0000001014004986 */ /* 0x0001e2000c101506 */
[----:B------:R-:W-:Y:S02]  /*10530*/  ISETP.LT.AND P4, PT, R47, c[0x0][0x17c], !P0 ;  /* 0x00005f002f007a0c */ /* 0x000fe40004781270 */
[----:B------:R-:W-:Y:S01]  /*10540*/  LEA.HI.X.SX32 R25, R4, R31, 0x1, P6 ;  /* 0x0000001f04197211 */ /* 0x000fe200030f0eff */
[----:B------:R-:W-:Y:S01]  /*10550*/  IMAD R4, R32, 0x8, R8 ;  /* 0x0000000820047824 */ /* 0x000fe200078e0208 */
[----:B------:R-:W-:Y:S01]  /*10560*/  LEA R26, P6, R8, R3, 0x1 ;  /* 0x00000003081a7211 */ /* 0x000fe200078c08ff */
[----:B------:R1:W-:Y:S01]  /*10570*/  @P1 STG.E.U16 [R22.64], R17 ;  /* 0x0000001116001986 */ /* 0x0003e2000c101506 */
[----:B------:R-:W-:-:S02]  /*10580*/  ISETP.LT.AND P1, PT, R46, c[0x0][0x17c], !P0 ;  /* 0x00005f002e007a0c */ /* 0x000fc40004721270 */
[----:B------:R-:W-:Y:S01]  /*10590*/  LEA.HI.X.SX32 R27, R8, R31, 0x1, P6 ;  /* 0x0000001f081b7211 */ /* 0x000fe200030f0eff */
[----:B------:R2:W-:Y:S01]  /*105a0*/  @P5 STG.E.U16 [R24.64], R13 ;  /* 0x0000000d18005986 */ /* 0x0005e2000c101506 */
[----:B------:R-:W-:Y:S01]  /*105b0*/  IMAD R8, R32, 0x8, R4 ;  /* 0x0000000820087824 */ /* 0x000fe200078e0204 */
[C---:B0-----:R-:W-:Y:S02]  /*105c0*/  LEA R20, P6, R4.reuse, R3, 0x1 ;  /* 0x0000000304147211 */ /* 0x041fe400078c08ff */
[----:B------:R-:W-:Y:S02]  /*105d0*/  ISETP.LT.AND P5, PT, R45, c[0x0][0x17c], !P0 ;  /* 0x00005f002d007a0c */ /* 0x000fe400047a1270 */
[----:B------:R-:W-:Y:S01]  /*105e0*/  LEA.HI.X.SX32 R21, R4, R31, 0x1, P6 ;  /* 0x0000001f04157211 */ /* 0x000fe200030f0eff */
[----:B------:R-:W-:Y:S01]  /*105f0*/  @P4 STG.E.U16 [R26.64], R5 ;  /* 0x000000051a004986 */ /* 0x000fe2000c101506 */
[----:B------:R-:W-:Y:S01]  /*10600*/  LEA R16, P6, R8, R3, 0x1 ;  /* 0x0000000308107211 */ /* 0x000fe200078c08ff */
[----:B------:R-:W-:Y:S01]  /*10610*/  IMAD R12, R32, 0x8, R8 ;  /* 0x00000008200c7824 */ /* 0x000fe200078e0208 */
[----:B------:R-:W-:-:S02]  /*10620*/  ISETP.LT.AND P4, PT, R44, c[0x0][0x17c], !P0 ;  /* 0x00005f002c007a0c */ /* 0x000fc40004781270 */
[----:B-1----:R-:W-:Y:S01]  /*10630*/  PRMT R23, R17, 0x7632, R23 ;  /* 0x0000763211177816 */ /* 0x002fe20000000017 */
[----:B------:R-:W-:Y:S01]  /*10640*/  @P1 STG.E.U16 [R20.64], R9 ;  /* 0x0000000914001986 */ /* 0x000fe2000c101506 */
[----:B------:R-:W-:Y:S01]  /*10650*/  LEA.HI.X.SX32 R17, R8, R31, 0x1, P6 ;  /* 0x0000001f08117211 */ /* 0x000fe200030f0eff */
[----:B------:R-:W-:Y:S01]  /*10660*/  IMAD R8, R32, 0x8, R12 ;  /* 0x0000000820087824 */ /* 0x000fe200078e020c */
[----:B------:R-:W-:Y:S02]  /*10670*/  LEA R22, P1, R12, R3, 0x1 ;  /* 0x000000030c167211 */ /* 0x000fe400078208ff */
[----:B------:R-:W-:Y:S01]  /*10680*/  ISETP.LT.AND P6, PT, R43, c[0x0][0x17c], !P0 ;  /* 0x00005f002b007a0c */ /* 0x000fe200047c1270 */
[----:B------:R0:W-:Y:S01]  /*10690*/  @P5 STG.E.U16 [R16.64], R23 ;  /* 0x0000001710005986 */ /* 0x0001e2000c101506 */
[----:B------:R-:W-:Y:S02]  /*106a0*/  IADD3 R4, R30, 0x78, RZ ;  /* 0x000000781e047810 */ /* 0x000fe40007ffe0ff */
[----:B--2---:R-:W-:-:S03]  /*106b0*/  PRMT R13, R13, 0x7632, R13 ;  /* 0x000076320d0d7816 */ /* 0x004fc6000000000d */
[----:B------:R-:W-:Y:S01]  /*106c0*/  IMAD R24, R4, c[0x0][0x198], RZ ;  /* 0x0000660004187a24 */ /* 0x000fe200078e02ff */
[----:B0-----:R-:W-:Y:S02]  /*106d0*/  LEA.HI.X.SX32 R23, R12, R31, 0x1, P1 ;  /* 0x0000001f0c177211 */ /* 0x001fe400008f0eff */
[-C--:B------:R-:W-:Y:S02]  /*106e0*/  LEA R12, P5, R8, R3.reuse, 0x1 ;  /* 0x00000003080c7211 */ /* 0x080fe400078a08ff */
[----:B------:R-:W-:Y:S01]  /*106f0*/  ISETP.LT.AND P1, PT, R4, c[0x0][0x17c], !P0 ;  /* 0x00005f0004007a0c */ /* 0x000fe20004721270 */
[----:B------:R0:W-:Y:S01]  /*10700*/  @P4 STG.E.U16 [R22.64], R13 ;  /* 0x0000000d16004986 */ /* 0x0001e2000c101506 */
[----:B------:R-:W-:Y:S01]  /*10710*/  PRMT R5, R5, 0x7632, R5 ;  /* 0x0000763205057816 */ /* 0x000fe20000000005 */
[----:B------:R-:W-:Y:S01]  /*10720*/  IMAD R16, R32, 0x10, R8 ;  /* 0x0000001020107824 */ /* 0x000fe200078e0208 */
[----:B------:R-:W-:Y:S02]  /*10730*/  LEA R4, P4, R24, R3, 0x1 ;  /* 0x0000000318047211 */ /* 0x000fe400078808ff */
[----:B------:R-:W-:-:S02]  /*10740*/  PRMT R17, R9, 0x7632, R17 ;  /* 0x0000763209117816 */ /* 0x000fc40000000011 */
[----:B0-----:R-:W-:Y:S02]  /*10750*/  LEA.HI.X.SX32 R13, R8, R31, 0x1, P5 ;  /* 0x0000001f080d7211 */ /* 0x001fe400028f0eff */
[----:B------:R-:W-:Y:S01]  /*10760*/  ISETP.LT.AND P5, PT, R42, c[0x0][0x17c], !P0 ;  /* 0x00005f002a007a0c */ /* 0x000fe200047a1270 */
[----:B------:R-:W-:Y:S02]  /*10770*/  IMAD R20, R32, 0x8, R16 ;  /* 0x0000000820147824 */ /* 0x000fe400078e0210 */
[----:B------:R0:W-:Y:S01]  /*10780*/  @P6 STG.E.U16 [R12.64], R5 ;  /* 0x000000050c006986 */ /* 0x0001e2000c101506 */
[----:B------:R-:W-:Y:S01]  /*10790*/  LEA R8, P6, R16, R3, 0x1 ;  /* 0x0000000310087211 */ /* 0x000fe200078c08ff */
[----:B------:R-:W-:-:S03]  /*107a0*/  IMAD R22, R32, 0x8, R20 ;  /* 0x0000000820167824 */ /* 0x000fc600078e0214 */
[-C--:B------:R-:W-:Y:S02]  /*107b0*/  LEA.HI.X.SX32 R9, R16, R31.reuse, 0x1, P6 ;  /* 0x0000001f10097211 */ /* 0x080fe400030f0eff */
[----:B0-----:R-:W-:Y:S02]  /*107c0*/  LEA.HI.X.SX32 R5, R24, R31, 0x1, P4 ;  /* 0x0000001f18057211 */ /* 0x001fe400020f0eff */
[----:B------:R-:W-:Y:S01]  /*107d0*/  ISETP.LT.AND P4, PT, R41, c[0x0][0x17c], !P0 ;  /* 0x00005f0029007a0c */ /* 0x000fe20004781270 */
[----:B------:R-:W-:Y:S01]  /*107e0*/  LDS.128 R24, [R58+0x600] ;  /* 0x000600003a187984 */ /* 0x000fe20000000c00 */
[----:B------:R-:W-:-:S03]  /*107f0*/  ISETP.LT.AND P6, PT, R94, c[0x0][0x17c], !P0 ;  /* 0x00005f005e007a0c */ /* 0x000fc600047c1270 */
[----:B------:R0:W-:Y:S01]  /*10800*/  @P1 STG.E.U16 [R4.64], R17 ;  /* 0x0000001104001986 */ /* 0x0001e2000c101506 */
[----:B------:R-:W-:-:S03]  /*10810*/  LEA R16, P1, R20, R3, 0x1 ;  /* 0x0000000314107211 */ /* 0x000fc600078208ff */
[----:B------:R1:W-:Y:S01]  /*10820*/  @P5 STG.E.U16 [R8.64], R18 ;  /* 0x0000001208005986 */ /* 0x0003e2000c101506 */
[----:B------:R-:W-:Y:S02]  /*10830*/  LEA R12, P5, R22, R3, 0x1 ;  /* 0x00000003160c7211 */ /* 0x000fe400078a08ff */
[-C--:B0-----:R-:W-:Y:S01]  /*10840*/  LEA.HI.X.SX32 R17, R20, R31.reuse, 0x1, P1 ;  /* 0x0000001f14117211 */ /* 0x081fe200008f0eff */
[----:B------:R-:W-:Y:S01]  /*10850*/  IMAD R20, R32, 0x8, R22 ;  /* 0x0000000820147824 */ /* 0x000fe200078e0216 */
[----:B------:R-:W-:Y:S02]  /*10860*/  ISETP.LT.AND P1, PT, R93, c[0x0][0x17c], !P0 ;  /* 0x00005f005d007a0c */ /* 0x000fe40004721270 */
[----:B------:R-:W-:Y:S01]  /*10870*/  LEA.HI.X.SX32 R13, R22, R31, 0x1, P5 ;  /* 0x0000001f160d7211 */ /* 0x000fe200028f0eff */
[----:B------:R0:W-:Y:S01]  /*10880*/  @P4 STG.E.U16 [R16.64], R14 ;  /* 0x0000000e10004986 */ /* 0x0001e2000c101506 */
[----:B------:R-:W-:Y:S01]  /*10890*/  IMAD R22, R32, 0x8, R20 ;  /* 0x0000000820167824 */ /* 0x000fe200078e0214 */
[----:B------:R-:W-:-:S02]  /*108a0*/  ISETP.LT.AND P5, PT, R92, c[0x0][0x17c], !P0 ;  /* 0x00005f005c007a0c */ /* 0x000fc400047a1270 */
[-C--:B------:R-:W-:Y:S01]  /*108b0*/  LEA R4, P4, R20, R3.reuse, 0x1 ;  /* 0x0000000314047211 */ /* 0x080fe200078808ff */
[----:B------:R2:W-:Y:S01]  /*108c0*/  @P6 STG.E.U16 [R12.64], R6 ;  /* 0x000000060c006986 */ /* 0x0005e2000c101506 */
[----:B-1----:R-:W-:Y:S02]  /*108d0*/  LEA R8, P6, R22, R3, 0x1 ;  /* 0x0000000316087211 */ /* 0x002fe400078c08ff */
[-C--:B------:R-:W-:Y:S02]  /*108e0*/  LEA.HI.X.SX32 R5, R20, R31.reuse, 0x1, P4 ;  /* 0x0000001f14057211 */ /* 0x080fe400020f0eff */
[----:B------:R-:W-:Y:S02]  /*108f0*/  ISETP.LT.AND P4, PT, R91, c[0x0][0x17c], !P0 ;  /* 0x00005f005b007a0c */ /* 0x000fe40004781270 */
[----:B0-----:R-:W-:Y:S01]  /*10900*/  PRMT R17, R18, 0x7632, R17 ;  /* 0x0000763212117816 */ /* 0x001fe20000000011 */
[----:B------:R-:W-:Y:S01]  /*10910*/  IMAD R18, R32, 0x8, R22 ;  /* 0x0000000820127824 */ /* 0x000fe200078e0216 */
[----:B------:R-:W-:Y:S01]  /*10920*/  LEA.HI.X.SX32 R9, R22, R31, 0x1, P6 ;  /* 0x0000001f16097211 */ /* 0x000fe200030f0eff */
[----:B------:R0:W-:Y:S01]  /*10930*/  @P1 STG.E.U16 [R4.64], R10 ;  /* 0x0000000a04001986 */ /* 0x0001e2000c101506 */
[----:B------:R-:W-:Y:S01]  /*10940*/  ISETP.LT.AND P6, PT, R90, c[0x0][0x17c], !P0 ;  /* 0x00005f005a007a0c */ /* 0x000fe200047c1270 */
[----:B------:R-:W-:Y:S01]  /*10950*/  IMAD R20, R32, 0x8, R18 ;  /* 0x0000000820147824 */ /* 0x000fe200078e0212 */
[----:B------:R-:W-:-:S02]  /*10960*/  LEA R16, P1, R18, R3, 0x1 ;  /* 0x0000000312107211 */ /* 0x000fc400078208ff */
[----:B--2---:R-:W-:Y:S01]  /*10970*/  IADD3 R13, R30, 0xb8, RZ ;  /* 0x000000b81e0d7810 */ /* 0x004fe20007ffe0ff */
[----:B------:R1:W-:Y:S01]  /*10980*/  @P5 STG.E.U16 [R8.64], R17 ;  /* 0x0000001108005986 */ /* 0x0003e2000c101506 */
[----:B------:R-:W-:Y:S02]  /*10990*/  LEA R12, P5, R20, R3, 0x1 ;  /* 0x00000003140c7211 */ /* 0x000fe400078a08ff */
[----:B0-----:R-:W-:Y:S01]  /*109a0*/  PRMT R5, R14, 0x7632, R5 ;  /* 0x000076320e057816 */ /* 0x001fe20000000005 */
[C---:B------:R-:W-:Y:S01]  /*109b0*/  IMAD R14, R13.reuse, c[0x0][0x198], RZ ;  /* 0x000066000d0e7a24 */ /* 0x040fe200078e02ff */
[-C--:B-1----:R-:W-:Y:S02]  /*109c0*/  LEA.HI.X.SX32 R17, R18, R31.reuse, 0x1, P1 ;  /* 0x0000001f12117211 */ /* 0x082fe400008f0eff */
[----:B------:R-:W-:Y:S02]  /*109d0*/  ISETP.LT.AND P1, PT, R13, c[0x0][0x17c], !P0 ;  /* 0x00005f000d007a0c */ /* 0x000fe40004721270 */
[----:B------:R-:W-:Y:S01]  /*109e0*/  LEA.HI.X.SX32 R13, R20, R31, 0x1, P5 ;  /* 0x0000001f140d7211 */ /* 0x000fe200028f0eff */
[----:B------:R0:W-:Y:S01]  /*109f0*/  @P4 STG.E.U16 [R16.64], R5 ;  /* 0x0000000510004986 */ /* 0x0001e2000c101506 */
[----:B------:R-:W-:Y:S01]  /*10a00*/  PRMT R9, R6, 0x7632, R9 ;  /* 0x0000763206097816 */ /* 0x000fe20000000009 */
[----:B------:R-:W-:Y:S01]  /*10a10*/  IMAD R20, R32, 0x10, R20 ;  /* 0x0000001020147824 */ /* 0x000fe200078e0214 */
[----:B------:R-:W-:-:S02]  /*10a20*/  LEA R4, P4, R14, R3, 0x1 ;  /* 0x000000030e047211 */ /* 0x000fc400078808ff */
[----:B------:R-:W-:Y:S01]  /*10a30*/  ISETP.LT.AND P5, PT, R89, c[0x0][0x17c], !P0 ;  /* 0x00005f0059007a0c */ /* 0x000fe200047a1270 */
[----:B------:R1:W-:Y:S01]  /*10a40*/  @P6 STG.E.U16 [R12.64], R9 ;  /* 0x000000090c006986 */ /* 0x0003e2000c101506 */
[----:B------:R-:W-:Y:S01]  /*10a50*/  LEA R8, P6, R20, R3, 0x1 ;  /* 0x0000000314087211 */ /* 0x000fe200078c08ff */
[----:B------:R-:W-:Y:S01]  /*10a60*/  IMAD R6, R32, 0x8, R20 ;  /* 0x0000000820067824 */ /* 0x000fe200078e0214 */
[-C--:B0-----:R-:W-:Y:S02]  /*10a70*/  LEA.HI.X.SX32 R5, R14, R31.reuse, 0x1, P4 ;  /* 0x0000001f0e057211 */ /* 0x081fe400020f0eff */
[----:B-1----:R-:W-:Y:S01]  /*10a80*/  PRMT R13, R10, 0x7632, R13 ;  /* 0x000076320a0d7816 */ /* 0x002fe2000000000d */
[----:B------:R-:W-:Y:S01]  /*10a90*/  IMAD R10, R32, 0x8, R6 ;  /* 0x00000008200a7824 */ /* 0x000fe200078e0206 */
[----:B------:R-:W-:-:S03]  /*10aa0*/  LEA.HI.X.SX32 R9, R20, R31, 0x1, P6 ;  /* 0x0000001f14097211 */ /* 0x000fc600030f0eff */
[----:B------:R0:W-:Y:S01]  /*10ab0*/  @P1 STG.E.U16 [R4.64], R13 ;  /* 0x0000000d04001986 */ /* 0x0001e2000c101506 */
[----:B------:R-:W-:Y:S02]  /*10ac0*/  LEA R20, P1, R6, R3, 0x1 ;  /* 0x0000000306147211 */ /* 0x000fe400078208ff */
[----:B------:R-:W-:Y:S01]  /*10ad0*/  ISETP.LT.AND P4, PT, R88, c[0x0][0x17c], !P0 ;  /* 0x00005f0058007a0c */ /* 0x000fe20004781270 */
[----:B------:R1:W-:Y:S01]  /*10ae0*/  @P5 STG.E.U16 [R8.64], R19 ;  /* 0x0000001308005986 */ /* 0x0003e2000c101506 */
[----:B------:R-:W-:Y:S01]  /*10af0*/  LEA.HI.X.SX32 R21, R6, R31, 0x1, P1 ;  /* 0x0000001f06157211 */ /* 0x000fe200008f0eff */
[----:B------:R-:W-:Y:S01]  /*10b00*/  IMAD R6, R32, 0x8, R10 ;  /* 0x0000000820067824 */ /* 0x000fe200078e020a */
[C---:B------:R-:W-:Y:S02]  /*10b10*/  LEA R12, P6, R10.reuse, R3, 0x1 ;  /* 0x000000030a0c7211 */ /* 0x040fe400078c08ff */
[----:B------:R-:W-:Y:S02]  /*10b20*/  ISETP.LT.AND P5, PT, R87, c[0x0][0x17c], !P0 ;  /* 0x00005f0057007a0c */ /* 0x000fe400047a1270 */
[----:B0-----:R-:W-:-:S02]  /*10b30*/  LEA.HI.X.SX32 R13, R10, R31, 0x1, P6 ;  /* 0x0000001f0a0d7211 */ /* 0x001fc400030f0eff */
[----:B------:R-:W-:-:S04]  /*10b40*/  LEA R4, P6, R6, R3, 0x1 ;  /* 0x0000000306047211 */ /* 0x000fc800078c08ff */
[----:B------:R-:W-:Y:S01]  /*10b50*/  LEA.HI.X.SX32 R5, R6, R31, 0x1, P6 ;  /* 0x0000001f06057211 */ /* 0x000fe200030f0eff */
[----:B------:R-:W-:Y:S01]  /*10b60*/  @P4 STG.E.U16 [R20.64], R15 ;  /* 0x0000000f14004986 */ /* 0x000fe2000c101506 */
[----:B------:R-:W-:Y:S01]  /*10b70*/  PRMT R33, R19, 0x7632, R33 ;  /* 0x0000763213217816 */ /* 0x000fe20000000021 */
[----:B------:R-:W-:Y:S02]  /*10b80*/  IMAD R6, R32, 0x8, R6 ;  /* 0x0000000820067824 */ /* 0x000fe400078e0206 */
[----:B------:R-:W-:Y:S01]  /*10b90*/  @P3 STG.E.U16 [R12.64], R7 ;  /* 0x000000070c003986 */ /* 0x000fe2000c101506 */
[----:B------:R-:W-:-:S03]  /*10ba0*/  ISETP.LT.AND P6, PT, R86, c[0x0][0x17c], !P0 ;  /* 0x00005f0056007a0c */ /* 0x000fc600047c1270 */
[----:B------:R0:W-:Y:S04]  /*10bb0*/  @P5 STG.E.U16 [R4.64], R11 ;  /* 0x0000000b04005986 */ /* 0x0001e8000c101506 */
[----:B------:R-:W2:Y:S01]  /*10bc0*/  LDS.128 R16, [R58] ;  /* 0x000000003a107984 */ /* 0x000ea20000000c00 */
[----:B-1----:R-:W-:Y:S01]  /*10bd0*/  LEA R8, P5, R6, R3, 0x1 ;  /* 0x0000000306087211 */ /* 0x002fe200078a08ff */
[----:B------:R-:W-:Y:S02]  /*10be0*/  IMAD R10, R32, 0x8, R6 ;  /* 0x00000008200a7824 */ /* 0x000fe400078e0206 */
[----:B------:R-:W-:Y:S01]  /*10bf0*/  LDS.128 R20, [R58+0x400] ;  /* 0x000400003a147984 */ /* 0x000fe20000000c00 */
[----:B0-----:R-:W-:-:S03]  /*10c00*/  PRMT R5, R15, 0x7632, R5 ;  /* 0x000076320f057816 */ /* 0x001fc60000000005 */
[----:B------:R-:W0:Y:S01]  /*10c10*/  LDS.128 R12, [R58+0x200] ;  /* 0x000200003a0c7984 */ /* 0x000e220000000c00 */
[----:B------:R-:W-:Y:S02]  /*10c20*/  ISETP.LT.AND P3, PT, R85, c[0x0][0x17c], !P0 ;  /* 0x00005f0055007a0c */ /* 0x000fe40004761270 */
[----:B------:R-:W-:Y:S01]  /*10c30*/  LEA.HI.X.SX32 R9, R6, R31, 0x1, P5 ;  /* 0x0000001f06097211 */ /* 0x000fe200028f0eff */
[----:B------:R-:W-:Y:S01]  /*10c40*/  IMAD R36, R32, 0x8, R10 ;  /* 0x0000000820247824 */ /* 0x000fe200078e020a */
[----:B------:R-:W-:Y:S02]  /*10c50*/  LEA R34, P5, R10, R3, 0x1 ;  /* 0x000000030a227211 */ /* 0x000fe400078a08ff */
[----:B------:R-:W-:Y:S01]  /*10c60*/  IADD3 R6, R30, 0xf8, RZ ;  /* 0x000000f81e067810 */ /* 0x000fe20007ffe0ff */
[----:B------:R1:W-:Y:S01]  /*10c70*/  @P6 STG.E.U16 [R8.64], R33 ;  /* 0x0000002108006986 */ /* 0x0003e2000c101506 */
[----:B------:R-:W-:Y:S02]  /*10c80*/  ISETP.LT.AND P4, PT, R84, c[0x0][0x17c], !P0 ;  /* 0x00005f0054007a0c */ /* 0x000fe40004781270 */
[----:B------:R-:W-:Y:S01]  /*10c90*/  LEA.HI.X.SX32 R35, R10, R31, 0x1, P5 ;  /* 0x0000001f0a237211 */ /* 0x000fe200028f0eff */
[----:B------:R-:W-:Y:S01]  /*10ca0*/  IMAD R10, R6, c[0x0][0x198], RZ ;  /* 0x00006600060a7a24 */ /* 0x000fe200078e02ff */
[----:B------:R-:W-:-:S02]  /*10cb0*/  LEA R4, P6, R36, R3, 0x1 ;  /* 0x0000000324047211 */ /* 0x000fc400078c08ff */
[----:B------:R-:W-:Y:S01]  /*10cc0*/  ISETP.LT.AND P5, PT, R6, c[0x0][0x17c], !P0 ;  /* 0x00005f0006007a0c */ /* 0x000fe200047a1270 */
[----:B------:R3:W-:Y:S01]  /*10cd0*/  @P3 STG.E.U16 [R34.64], R5 ;  /* 0x0000000522003986 */ /* 0x0007e2000c101506 */
[----:B-1----:R-:W-:Y:S02]  /*10ce0*/  PRMT R9, R7, 0x7632, R9 ;  /* 0x0000763207097816 */ /* 0x002fe40000000009 */
[----:B---3--:R-:W-:Y:S01]  /*10cf0*/  LEA.HI.X.SX32 R5, R36, R31, 0x1, P6 ;  /* 0x0000001f24057211 */ /* 0x008fe200030f0eff */
[----:B------:R-:W-:Y:S01]  /*10d00*/  IMAD R36, R32, 0x10, R36 ;  /* 0x0000001020247824 */ /* 0x000fe200078e0224 */
[----:B------:R-:W-:Y:S02]  /*10d10*/  LEA R6, P6, R10, R3, 0x1 ;  /* 0x000000030a067211 */ /* 0x000fe400078c08ff */
[----:B------:R-:W-:Y:S01]  /*10d20*/  ISETP.LT.AND P3, PT, R83, c[0x0][0x17c], !P0 ;  /* 0x00005f0053007a0c */ /* 0x000fe20004761270 */
[----:B------:R-:W-:Y:S01]  /*10d30*/  IMAD R34, R32, 0x8, R36 ;  /* 0x0000000820227824 */ /* 0x000fe200078e0224 */
[----:B------:R-:W-:Y:S01]  /*10d40*/  LEA.HI.X.SX32 R7, R10, R31, 0x1, P6 ;  /* 0x0000001f0a077211 */ /* 0x000fe200030f0eff */
[----:B------:R1:W-:Y:S01]  /*10d50*/  @P4 STG.E.U16 [R4.64], R9 ;  /* 0x0000000904004986 */ /* 0x0003e2000c101506 */
[----:B------:R-:W-:-:S02]  /*10d60*/  LEA R8, P6, R36, R3, 0x1 ;  /* 0x0000000324087211 */ /* 0x000fc400078c08ff */
[----:B------:R-:W-:Y:S02]  /*10d70*/  ISETP.LT.AND P4, PT, R82, c[0x0][0x17c], !P0 ;  /* 0x00005f0052007a0c */ /* 0x000fe40004781270 */
[----:B------:R-:W-:Y:S02]  /*10d80*/  PRMT R11, R11, 0x7632, R11 ;  /* 0x000076320b0b7816 */ /* 0x000fe4000000000b */
[----:B-1----:R-:W-:Y:S01]  /*10d90*/  LEA.HI.X.SX32 R9, R36, R31, 0x1, P6 ;  /* 0x0000001f24097211 */ /* 0x002fe200030f0eff */
[----:B------:R-:W-:Y:S01]  /*10da0*/  IMAD R36, R32, 0x8, R34 ;  /* 0x0000000820247824 */ /* 0x000fe200078e0222 */
[----:B------:R-:W-:Y:S01]  /*10db0*/  LEA R10, P6, R34, R3, 0x1 ;  /* 0x00000003220a7211 */ /* 0x000fe200078c08ff */
[----:B------:R1:W-:Y:S01]  /*10dc0*/  @P5 STG.E.U16 [R6.64], R11 ;  /* 0x0000000b06005986 */ /* 0x0003e2000c101506 */
[----:B------:R-:W-:-:S03]  /*10dd0*/  ISETP.LT.AND P5, PT, R81, c[0x0][0x17c], !P0 ;  /* 0x00005f0051007a0c */ /* 0x000fc600047a1270 */
[----:B--2---:R2:W-:Y:S01]  /*10de0*/  @P3 STG.E.U16 [R8.64], R16 ;  /* 0x0000001008003986 */ /* 0x0045e2000c101506 */
[----:B------:R-:W-:Y:S02]  /*10df0*/  ISETP.LT.AND P3, PT, R80, c[0x0][0x17c], !P0 ;  /* 0x00005f0050007a0c */ /* 0x000fe40004761270 */
[----:B-1----:R-:W-:Y:S01]  /*10e00*/  LEA.HI.X.SX32 R11, R34, R31, 0x1, P6 ;  /* 0x0000001f220b7211 */ /* 0x002fe200030f0eff */
[----:B------:R-:W-:Y:S01]  /*10e10*/  IMAD R34, R32, 0x8, R36 ;  /* 0x0000000820227824 */ /* 0x000fe200078e0224 */
[----:B------:R-:W-:-:S03]  /*10e20*/  LEA R4, P6, R36, R3, 0x1 ;  /* 0x0000000324047211 */ /* 0x000fc600078c08ff */
[----:B0-----:R0:W-:Y:S01]  /*10e30*/  @P4 STG.E.U16 [R10.64], R12 ;  /* 0x0000000c0a004986 */ /* 0x0011e2000c101506 */
[----:B------:R-:W-:Y:S01]  /*10e40*/  LEA.HI.X.SX32 R5, R36, R31, 0x1, P6 ;  /* 0x0000001f24057211 */ /* 0x000fe200030f0eff */
[----:B------:R-:W-:Y:S01]  /*10e50*/  IMAD R36, R32, 0x8, R34 ;  /* 0x0000000820247824 */ /* 0x000fe200078e0222 */
[C---:B------:R-:W-:Y:S02]  /*10e60*/  LEA R6, P6, R34.reuse, R3, 0x1 ;  /* 0x0000000322067211 */ /* 0x040fe400078c08ff */
[----:B------:R-:W-:Y:S02]  /*10e70*/  ISETP.LT.AND P4, PT, R75, c[0x0][0x17c], !P0 ;  /* 0x00005f004b007a0c */ /* 0x000fe40004781270 */
[----:B------:R-:W-:Y:S02]  /*10e80*/  LEA.HI.X.SX32 R7, R34, R31, 0x1, P6 ;  /* 0x0000001f22077211 */ /* 0x000fe400030f0eff */
[----:B--2---:R-:W-:Y:S02]  /*10e90*/  LEA R8, P6, R36, R3, 0x1 ;  /* 0x0000000324087211 */ /* 0x004fe400078c08ff */
[----:B0-----:R-:W-:Y:S01]  /*10ea0*/  PRMT R11, R16, 0x7632, R11 ;  /* 0x00007632100b7816 */ /* 0x001fe2000000000b */
[----:B------:R-:W-:Y:S01]  /*10eb0*/  IMAD R16, R32, 0x8, R36 ;  /* 0x0000000820107824 */ /* 0x000fe200078e0224 */
[----:B------:R-:W-:Y:S01]  /*10ec0*/  LEA.HI.X.SX32 R9, R36, R31, 0x1, P6 ;  /* 0x0000001f24097211 */ /* 0x000fe200030f0eff */
[----:B------:R0:W-:Y:S01]  /*10ed0*/  @P5 STG.E.U16 [R4.64], R20 ;  /* 0x0000001404005986 */ /* 0x0001e2000c101506 */
[----:B------:R-:W-:Y:S01]  /*10ee0*/  ISETP.LT.AND P5, PT, R74, c[0x0][0x17c], !P0 ;  /* 0x00005f004a007a0c */ /* 0x000fe200047a1270 */
[----:B------:R-:W-:Y:S01]  /*10ef0*/  IMAD R34, R32, 0x8, R16 ;  /* 0x0000000820227824 */ /* 0x000fe200078e0210 */
[----:B------:R-:W-:Y:S01]  /*10f00*/  LEA R10, P6, R16, R3, 0x1 ;  /* 0x00000003100a7211 */ /* 0x000fe200078c08ff */
[----:B------:R1:W-:Y:S01]  /*10f10*/  @P3 STG.E.U16 [R6.64], R24 ;  /* 0x0000001806003986 */ /* 0x0003e2000c101506 */
[----:B------:R-:W-:-:S03]  /*10f20*/  ISETP.LT.AND P3, PT, R73, c[0x0][0x17c], !P0 ;  /* 0x00005f0049007a0c */ /* 0x000fc60004761270 */
[----:B------:R2:W-:Y:S01]  /*10f30*/  @P4 STG.E.U16 [R8.64], R11 ;  /* 0x0000000b08004986 */ /* 0x0005e2000c101506 */
[----:B0-----:R-:W-:Y:S02]  /*10f40*/  IADD3 R5, R30, 0x138, RZ ;  /* 0x000001381e057810 */ /* 0x001fe40007ffe0ff */
[----:B-1----:R-:W-:-:S03]  /*10f50*/  PRMT R7, R12, 0x7632, R7 ;  /* 0x000076320c077816 */ /* 0x002fc60000000007 */
[C---:B------:R-:W-:Y:S01]  /*10f60*/  IMAD R12, R5.reuse, c[0x0][0x198], RZ ;  /* 0x00006600050c7a24 */ /* 0x040fe200078e02ff */
[----:B--2---:R-:W-:Y:S02]  /*10f70*/  LEA.HI.X.SX32 R11, R16, R31, 0x1, P6 ;  /* 0x0000001f100b7211 */ /* 0x004fe400030f0eff */
[C---:B------:R-:W-:Y:S02]  /*10f80*/  LEA R4, P6, R34.reuse, R3, 0x1 ;  /* 0x0000000322047211 */ /* 0x040fe400078c08ff */
[----:B------:R-:W-:Y:S02]  /*10f90*/  ISETP.LT.AND P4, PT, R5, c[0x0][0x17c], !P0 ;  /* 0x00005f0005007a0c */ /* 0x000fe40004781270 */
[----:B------:R-:W-:Y:S01]  /*10fa0*/  LEA.HI.X.SX32 R5, R34, R31, 0x1, P6 ;  /* 0x0000001f22057211 */ /* 0x000fe200030f0eff */
[----:B------:R-:W-:Y:S01]  /*10fb0*/  IMAD R34, R32, 0x10, R34 ;  /* 0x0000001020227824 */ /* 0x000fe200078e0222 */
[----:B------:R-:W-:Y:S01]  /*10fc0*/  LEA R6, P6, R12, R3, 0x1 ;  /* 0x000000030c067211 */ /* 0x000fe200078c08ff */
[----:B------:R0:W-:Y:S01]  /*10fd0*/  @P5 STG.E.U16 [R10.64], R7 ;  /* 0x000000070a005986 */ /* 0x0001e2000c101506 */
[----:B------:R-:W-:-:S02]  /*10fe0*/  PRMT R20, R20, 0x7632, R20 ;  /* 0x0000763214147816 */ /* 0x000fc40000000014 */
[----:B------:R-:W-:Y:S02]  /*10ff0*/  ISETP.LT.AND P5, PT, R72, c[0x0][0x17c], !P0 ;  /* 0x00005f0048007a0c */ /* 0x000fe400047a1270 */
[----:B------:R-:W-:Y:S01]  /*11000*/  PRMT R24, R24, 0x7632, R24 ;  /* 0x0000763218187816 */ /* 0x000fe20000000018 */
[----:B------:R1:W-:Y:S01]  /*11010*/  @P3 STG.E.U16 [R4.64], R20 ;  /* 0x0000001404003986 */ /* 0x0003e2000c101506 */
[----:B0-----:R-:W-:Y:S01]  /*11020*/  LEA.HI.X.SX32 R7, R12, R31, 0x1, P6 ;  /* 0x0000001f0c077211 */ /* 0x001fe200030f0eff */
[----:B------:R-:W-:Y:S01]  /*11030*/  IMAD R12, R32, 0x8, R34 ;  /* 0x00000008200c7824 */ /* 0x000fe200078e0222 */
[----:B------:R-:W-:Y:S02]  /*11040*/  LEA R8, P6, R34, R3, 0x1 ;  /* 0x0000000322087211 */ /* 0x000fe400078c08ff */
[----:B------:R-:W-:Y:S01]  /*11050*/  ISETP.LT.AND P3, PT, R71, c[0x0][0x17c], !P0 ;  /* 0x00005f0047007a0c */ /* 0x000fe20004761270 */
[----:B------:R-:W-:Y:S01]  /*11060*/  IMAD R16, R32, 0x8, R12 ;  /* 0x0000000820107824 */ /* 0x000fe200078e020c */
[----:B------:R-:W-:-:S02]  /*11070*/  LEA.HI.X.SX32 R9, R34, R31, 0x1, P6 ;  /* 0x0000001f22097211 */ /* 0x000fc400030f0eff */
[----:B------:R-:W-:Y:S01]  /*11080*/  LEA R10, P6, R12, R3, 0x1 ;  /* 0x000000030c0a7211 */ /* 0x000fe200078c08ff */
[----:B------:R0:W-:Y:S01]  /*11090*/  @P4 STG.E.U16 [R6.64], R24 ;  /* 0x0000001806004986 */ /* 0x0001e2000c101506 */
[----:B------:R-:W-:Y:S02]  /*110a0*/  ISETP.LT.AND P4, PT, R70, c[0x0][0x17c], !P0 ;  /* 0x00005f0046007a0c */ /* 0x000fe40004781270 */
[----:B------:R-:W-:Y:S01]  /*110b0*/  LEA.HI.X.SX32 R11, R12, R31, 0x1, P6 ;  /* 0x0000001f0c0b7211 */ /* 0x000fe200030f0eff */
[----:B------:R-:W-:Y:S01]  /*110c0*/  IMAD R12, R32, 0x8, R16 ;  /* 0x00000008200c7824 */ /* 0x000fe200078e0210 */
[C---:B-1----:R-:W-:Y:S01]  /*110d0*/  LEA R4, P6, R16.reuse, R3, 0x1 ;  /* 0x0000000310047211 */ /* 0x042fe200078c08ff */
[----:B------:R1:W-:Y:S01]  /*110e0*/  @P5 STG.E.U16 [R8.64], R17 ;  /* 0x0000001108005986 */ /* 0x0003e2000c101506 */
[----:B------:R-:W-:Y:S02]  /*110f0*/  ISETP.LT.AND P5, PT, R69, c[0x0][0x17c], !P0 ;  /* 0x00005f0045007a0c */ /* 0x000fe400047a1270 */
[----:B------:R-:W-:Y:S01]  /*11100*/  LEA.HI.X.SX32 R5, R16, R31, 0x1, P6 ;  /* 0x0000001f10057211 */ /* 0x000fe200030f0eff */
[----:B------:R-:W-:Y:S01]  /*11110*/  IMAD R16, R32, 0x8, R12 ;  /* 0x0000000820107824 */ /* 0x000fe200078e020c */
[----:B0-----:R-:W-:Y:S01]  /*11120*/  LEA R6, P6, R12, R3, 0x1 ;  /* 0x000000030c067211 */ /* 0x001fe200078c08ff */
[----:B------:R0:W-:Y:S01]  /*11130*/  @P3 STG.E.U16 [R10.64], R13 ;  /* 0x0000000d0a003986 */ /* 0x0001e2000c101506 */
[----:B------:R-:W-:-:S02]  /*11140*/  ISETP.LT.AND P3, PT, R68, c[0x0][0x17c], !P0 ;  /* 0x00005f0044007a0c */ /* 0x000fc40004761270 */
[----:B------:R-:W-:Y:S01]  /*11150*/  LEA.HI.X.SX32 R7, R12, R31, 0x1, P6 ;  /* 0x0000001f0c077211 */ /* 0x000fe200030f0eff */
[----:B------:R-:W-:Y:S01]  /*11160*/  IMAD R12, R32, 0x8, R16 ;  /* 0x00000008200c7824 */ /* 0x000fe200078e0210 */
[C---:B-1----:R-:W-:Y:S01]  /*11170*/  LEA R8, P6, R16.reuse, R3, 0x1 ;  /* 0x0000000310087211 */ /* 0x042fe200078c08ff */
[----:B------:R1:W-:Y:S03]  /*11180*/  @P4 STG.E.U16 [R4.64], R21 ;  /* 0x0000001504004986 */ /* 0x0003e6000c101506 */
[----:B------:R-:W-:Y:S01]  /*11190*/  LEA.HI.X.SX32 R9, R16, R31, 0x1, P6 ;  /* 0x0000001f10097211 */ /* 0x000fe200030f0eff */
[----:B------:R-:W-:Y:S01]  /*111a0*/  IMAD R16, R32, 0x8, R12 ;  /* 0x0000000820107824 */ /* 0x000fe200078e020c */
[----:B0-----:R-:W-:Y:S01]  /*111b0*/  LEA R10, P6, R12, R3, 0x1 ;  /* 0x000000030c0a7211 */ /* 0x001fe200078c08ff */
[----:B------:R0:W-:Y:S01]  /*111c0*/  @P5 STG.E.U16 [R6.64], R25 ;  /* 0x0000001906005986 */ /* 0x0001e2000c101506 */
[----:B------:R-:W-:-:S02]  /*111d0*/  ISETP.LT.AND P4, PT, R67, c[0x0][0x17c], !P0 ;  /* 0x00005f0043007a0c */ /* 0x000fc40004781270 */
[----:B------:R-:W-:Y:S02]  /*111e0*/  PRMT R17, R17, 0x7632, R17 ;  /* 0x0000763211117816 */ /* 0x000fe40000000011 */
[----:B-1----:R-:W-:Y:S02]  /*111f0*/  IADD3 R5, R30, 0x178, RZ ;  /* 0x000001781e057810 */ /* 0x002fe40007ffe0ff */
[----:B------:R-:W-:Y:S02]  /*11200*/  ISETP.LT.AND P5, PT, R66, c[0x0][0x17c], !P0 ;  /* 0x00005f0042007a0c */ /* 0x000fe400047a1270 */
[----:B------:R-:W-:Y:S01]  /*11210*/  LEA.HI.X.SX32 R11, R12, R31, 0x1, P6 ;  /* 0x0000001f0c0b7211 */ /* 0x000fe200030f0eff */
[C---:B------:R-:W-:Y:S01]  /*11220*/  IMAD R12, R5.reuse, c[0x0][0x198], RZ ;  /* 0x00006600050c7a24 */ /* 0x040fe200078e02ff */
[----:B------:R-:W-:Y:S01]  /*11230*/  LEA R4, P6, R16, R3, 0x1 ;  /* 0x0000000310047211 */ /* 0x000fe200078c08ff */
[----:B------:R1:W-:Y:S01]  /*11240*/  @P3 STG.E.U16 [R8.64], R17 ;  /* 0x0000001108003986 */ /* 0x0003e2000c101506 */
[----:B------:R-:W-:-:S02]  /*11250*/  ISETP.LT.AND P3, PT, R5, c[0x0][0x17c], !P0 ;  /* 0x00005f0005007a0c */ /* 0x000fc40004761270 */
[----:B------:R-:W-:Y:S01]  /*11260*/  LEA.HI.X.SX32 R5, R16, R31, 0x1, P6 ;  /* 0x0000001f10057211 */ /* 0x000fe200030f0eff */
[----:B------:R-:W-:Y:S01]  /*11270*/  IMAD R16, R32, 0x10, R16 ;  /* 0x0000001020107824 */ /* 0x000fe200078e0210 */
[----:B------:R-:W-:Y:S02]  /*11280*/  PRMT R13, R13, 0x7632, R13 ;  /* 0x000076320d0d7816 */ /* 0x000fe4000000000d */
[C---:B0-----:R-:W-:Y:S02]  /*11290*/  LEA R6, P6, R12.reuse, R3, 0x1 ;  /* 0x000000030c067211 */ /* 0x041fe400078c08ff */
[----:B------:R-:W-:Y:S01]  /*112a0*/  PRMT R21, R21, 0x7632, R21 ;  /* 0x0000763215157816 */ /* 0x000fe20000000015 */
[----:B------:R0:W-:Y:S01]  /*112b0*/  @P4 STG.E.U16 [R10.64], R13 ;  /* 0x0000000d0a004986 */ /* 0x0001e2000c101506 */
[----:B------:R-:W-:Y:S01]  /*112c0*/  LEA.HI.X.SX32 R7, R12, R31, 0x1, P6 ;  /* 0x0000001f0c077211 */ /* 0x000fe200030f0eff */
[----:B------:R-:W-:Y:S01]  /*112d0*/  IMAD R12, R32, 0x8, R16 ;  /* 0x00000008200c7824 */ /* 0x000fe200078e0210 */
[----:B-1----:R-:W-:Y:S01]  /*112e0*/  LEA R8, P6, R16, R3, 0x1 ;  /* 0x0000000310087211 */ /* 0x002fe200078c08ff */
[----:B------:R1:W-:Y:S01]  /*112f0*/  @P5 STG.E.U16 [R4.64], R21 ;  /* 0x0000001504005986 */ /* 0x0003e2000c101506 */
[----:B------:R-:W-:-:S02]  /*11300*/  ISETP.LT.AND P4, PT, R65, c[0x0][0x17c], !P0 ;  /* 0x00005f0041007a0c */ /* 0x000fc40004781270 */
[----:B------:R-:W-:Y:S02]  /*11310*/  PRMT R25, R25, 0x7632, R25 ;  /* 0x0000763219197816 */ /* 0x000fe40000000019 */
[----:B------:R-:W-:Y:S02]  /*11320*/  ISETP.LT.AND P5, PT, R64, c[0x0][0x17c], !P0 ;  /* 0x00005f0040007a0c */ /* 0x000fe400047a1270 */
[----:B------:R-:W-:Y:S01]  /*11330*/  LEA.HI.X.SX32 R9, R16, R31, 0x1, P6 ;  /* 0x0000001f10097211 */ /* 0x000fe200030f0eff */
[----:B------:R-:W-:Y:S01]  /*11340*/  IMAD R16, R32, 0x8, R12 ;  /* 0x0000000820107824 */ /* 0x000fe200078e020c */
[C---:B0-----:R-:W-:Y:S01]  /*11350*/  LEA R10, P6, R12.reuse, R3, 0x1 ;  /* 0x000000030c0a7211 */ /* 0x041fe200078c08ff */
[----:B------:R0:W-:Y:S01]  /*11360*/  @P3 STG.E.U16 [R6.64], R25 ;  /* 0x0000001906003986 */ /* 0x0001e2000c101506 */
[----:B------:R-:W-:Y:S02]  /*11370*/  ISETP.LT.AND P3, PT, R63, c[0x0][0x17c], !P0 ;  /* 0x00005f003f007a0c */ /* 0x000fe40004761270 */
[----:B------:R-:W-:Y:S01]  /*11380*/  LEA.HI.X.SX32 R11, R12, R31, 0x1, P6 ;  /* 0x0000001f0c0b7211 */ /* 0x000fe200030f0eff */
[----:B------:R-:W-:Y:S01]  /*11390*/  IMAD R12, R32, 0x8, R16 ;  /* 0x00000008200c7824 */ /* 0x000fe200078e0210 */
[----:B-1----:R-:W-:Y:S01]  /*113a0*/  LEA R4, P6, R16, R3, 0x1 ;  /* 0x0000000310047211 */ /* 0x002fe200078c08ff */
[----:B------:R1:W-:Y:S01]  /*113b0*/  @P4 STG.E.U16 [R8.64], R18 ;  /* 0x0000001208004986 */ /* 0x0003e2000c101506 */
[----:B------:R-:W-:-:S02]  /*113c0*/  ISETP.LT.AND P4, PT, R62, c[0x0][0x17c], !P0 ;  /* 0x00005f003e007a0c */ /* 0x000fc40004781270 */
[----:B------:R-:W-:Y:S01]  /*113d0*/  LEA.HI.X.SX32 R5, R16, R31, 0x1, P6 ;  /* 0x0000001f10057211 */ /* 0x000fe200030f0eff */
[----:B------:R2:W-:Y:S01]  /*113e0*/  @P5 STG.E.U16 [R10.64], R14 ;  /* 0x0000000e0a005986 */ /* 0x0005e2000c101506 */
[----:B------:R-:W-:Y:S01]  /*113f0*/  IMAD R16, R32, 0x8, R12 ;  /* 0x0000000820107824 */ /* 0x000fe200078e020c */
[C---:B0-----:R-:W-:Y:S02]  /*11400*/  LEA R6, P6, R12.reuse, R3, 0x1 ;  /* 0x000000030c067211 */ /* 0x041fe400078c08ff */
[----:B------:R-:W-:Y:S01]  /*11410*/  ISETP.LT.AND P5, PT, R61, c[0x0][0x17c], !P0 ;  /* 0x00005f003d007a0c */ /* 0x000fe200047a1270 */
[----:B------:R0:W-:Y:S01]  /*11420*/  @P3 STG.E.U16 [R4.64], R22 ;  /* 0x0000001604003986 */ /* 0x0001e2000c101506 */
[----:B------:R-:W-:Y:S01]  /*11430*/  LEA.HI.X.SX32 R7, R12, R31, 0x1, P6 ;  /* 0x0000001f0c077211 */ /* 0x000fe200030f0eff */
[----:B------:R-:W-:Y:S01]  /*11440*/  IMAD R12, R32, 0x8, R16 ;  /* 0x00000008200c7824 */ /* 0x000fe200078e0210 */
[----:B-1----:R-:W-:Y:S02]  /*11450*/  LEA R8, P6, R16, R3, 0x1 ;  /* 0x0000000310087211 */ /* 0x002fe400078c08ff */
[----:B------:R-:W-:-:S02]  /*11460*/  ISETP.LT.AND P3, PT, R60, c[0x0][0x17c], !P0 ;  /* 0x00005f003c007a0c */ /* 0x000fc40004761270 */
[----:B------:R-:W-:Y:S02]  /*11470*/  PRMT R18, R18, 0x7632, R18 ;  /* 0x0000763212127816 */ /* 0x000fe40000000012 */
[----:B------:R-:W-:Y:S01]  /*11480*/  LEA.HI.X.SX32 R9, R16, R31, 0x1, P6 ;  /* 0x0000001f10097211 */ /* 0x000fe200030f0eff */
[----:B------:R-:W-:Y:S01]  /*11490*/  IMAD R16, R32, 0x8, R12 ;  /* 0x0000000820107824 */ /* 0x000fe200078e020c */
[----:B--2---:R-:W-:Y:S02]  /*114a0*/  LEA R10, P6, R12, R3, 0x1 ;  /* 0x000000030c0a7211 */ /* 0x004fe400078c08ff */
[----:B0-----:R-:W-:Y:S01]  /*114b0*/  IADD3 R4, R30, 0x1b8, RZ ;  /* 0x000001b81e047810 */ /* 0x001fe20007ffe0ff */
[----:B------:R-:W-:Y:S01]  /*114c0*/  @P4 STG.E.U16 [R6.64], R26 ;  /* 0x0000001a06004986 */ /* 0x000fe2000c101506 */
[----:B------:R-:W-:Y:S02]  /*114d0*/  LEA.HI.X.SX32 R11, R12, R31, 0x1, P6 ;  /* 0x0000001f0c0b7211 */ /* 0x000fe400030f0eff */
[----:B------:R-:W-:Y:S01]  /*114e0*/  PRMT R5, R14, 0x7632, R5 ;  /* 0x000076320e057816 */ /* 0x000fe20000000005 */
[----:B------:R-:W-:Y:S01]  /*114f0*/  @P5 STG.E.U16 [R8.64], R18 ;  /* 0x0000001208005986 */ /* 0x000fe2000c101506 */
[----:B------:R-:W-:Y:S01]  /*11500*/  ISETP.LT.AND P4, PT, R59, c[0x0][0x17c], !P0 ;  /* 0x00005f003b007a0c */ /* 0x000fe20004781270 */
[C---:B------:R-:W-:Y:S01]  /*11510*/  IMAD R12, R4.reuse, c[0x0][0x198], RZ ;  /* 0x00006600040c7a24 */ /* 0x040fe200078e02ff */
[----:B------:R-:W-:-:S02]  /*11520*/  ISETP.LT.AND P5, PT, R4, c[0x0][0x17c], !P0 ;  /* 0x00005f0004007a0c */ /* 0x000fc400047a1270 */
[----:B------:R-:W-:Y:S01]  /*11530*/  LEA R4, P6, R16, R3, 0x1 ;  /* 0x0000000310047211 */ /* 0x000fe200078c08ff */
[----:B------:R0:W-:Y:S01]  /*11540*/  @P3 STG.E.U16 [R10.64], R5 ;  /* 0x000000050a003986 */ /* 0x0001e2000c101506 */
[----:B------:R-:W-:Y:S02]  /*11550*/  PRMT R22, R22, 0x7632, R22 ;  /* 0x0000763216167816 */ /* 0x000fe40000000016 */
[----:B------:R-:W-:Y:S02]  /*11560*/  ISETP.LT.AND P3, PT, R55, c[0x0][0x17c], !P0 ;  /* 0x00005f0037007a0c */ /* 0x000fe40004761270 */
[----:B------:R-:W-:Y:S02]  /*11570*/  ISETP.LT.AND P1, PT, R40, c[0x0][0x17c], !P0 ;  /* 0x00005f0028007a0c */ /* 0x000fe40004721270 */
[----:B0-----:R-:W-:Y:S01]  /*11580*/  LEA.HI.X.SX32 R5, R16, R31, 0x1, P6 ;  /* 0x0000001f10057211 */ /* 0x001fe200030f0eff */
[----:B------:R-:W-:Y:S01]  /*11590*/  IMAD R16, R32, 0x10, R16 ;  /* 0x0000001020107824 */ /* 0x000fe200078e0210 */
[----:B------:R-:W-:-:S04]  /*115a0*/  LEA R6, P6, R12, R3, 0x1 ;  /* 0x000000030c067211 */ /* 0x000fc800078c08ff */
[----:B------:R-:W-:Y:S01]  /*115b0*/  LEA.HI.X.SX32 R7, R12, R31, 0x1, P6 ;  /* 0x0000001f0c077211 */ /* 0x000fe200030f0eff */
[----:B------:R-:W-:Y:S01]  /*115c0*/  IMAD R12, R32, 0x8, R16 ;  /* 0x00000008200c7824 */ /* 0x000fe200078e0210 */
[----:B------:R0:W-:Y:S01]  /*115d0*/  @P4 STG.E.U16 [R4.64], R22 ;  /* 0x0000001604004986 */ /* 0x0001e2000c101506 */
[-C--:B------:R-:W-:Y:S02]  /*115e0*/  LEA R8, P4, R16, R3.reuse, 0x1 ;  /* 0x0000000310087211 */ /* 0x080fe400078808ff */
[----:B------:R-:W-:Y:S01]  /*115f0*/  IMAD R14, R32, 0x8, R12 ;  /* 0x00000008200e7824 */ /* 0x000fe200078e020c */
[----:B------:R-:W-:Y:S02]  /*11600*/  LEA R10, P6, R12, R3, 0x1 ;  /* 0x000000030c0a7211 */ /* 0x000fe400078c08ff */
[----:B------:R-:W-:Y:S02]  /*11610*/  PRMT R26, R26, 0x7632, R26 ;  /* 0x000076321a1a7816 */ /* 0x000fe4000000001a */
[-C--:B------:R-:W-:Y:S01]  /*11620*/  LEA.HI.X.SX32 R9, R16, R31.reuse, 0x1, P4 ;  /* 0x0000001f10097211 */ /* 0x080fe200020f0eff */
[----:B------:R-:W-:Y:S01]  /*11630*/  IMAD R16, R32, 0x8, R14 ;  /* 0x0000000820107824 */ /* 0x000fe200078e020e */
[----:B------:R-:W-:Y:S01]  /*11640*/  LEA.HI.X.SX32 R11, R12, R31, 0x1, P6 ;  /* 0x0000001f0c0b7211 */ /* 0x000fe200030f0eff */
[----:B------:R1:W-:Y:S02]  /*11650*/  @P5 STG.E.U16 [R6.64], R26 ;  /* 0x0000001a06005986 */ /* 0x0003e4000c101506 */
[----:B------:R-:W-:-:S02]  /*11660*/  IMAD R18, R32, 0x8, R16 ;  /* 0x0000000820127824 */ /* 0x000fc400078e0210 */
[----:B------:R-:W-:Y:S02]  /*11670*/  @P3 STG.E.U16 [R8.64], R19 ;  /* 0x0000001308003986 */ /* 0x000fe4000c101506 */
[----:B------:R-:W-:Y:S02]  /*11680*/  IMAD R20, R32, 0x8, R18 ;  /* 0x0000000820147824 */ /* 0x000fe400078e0212 */
[----:B------:R2:W-:Y:S01]  /*11690*/  @P1 STG.E.U16 [R10.64], R15 ;  /* 0x0000000f0a001986 */ /* 0x0005e2000c101506 */
[----:B0-----:R-:W-:Y:S01]  /*116a0*/  LEA R4, P1, R14, R3, 0x1 ;  /* 0x000000030e047211 */ /* 0x001fe200078208ff */
[----:B------:R-:W-:-:S03]  /*116b0*/  IMAD R32, R32, 0x8, R20 ;  /* 0x0000000820207824 */ /* 0x000fc600078e0214 */
[----:B------:R-:W-:Y:S02]  /*116c0*/  LEA.HI.X.SX32 R5, R14, R31, 0x1, P1 ;  /* 0x0000001f0e057211 */ /* 0x000fe400008f0eff */
[-C--:B------:R-:W-:Y:S02]  /*116d0*/  LEA R12, P1, R18, R3.reuse, 0x1 ;  /* 0x00000003120c7211 */ /* 0x080fe400078208ff */
[----:B-1----:R-:W-:Y:S02]  /*116e0*/  LEA R6, P3, R16, R3, 0x1 ;  /* 0x0000000310067211 */ /* 0x002fe400078608ff */
[----:B------:R-:W-:Y:S02]  /*116f0*/  LEA.HI.X.SX32 R13, R18, R31, 0x1, P1 ;  /* 0x0000001f120d7211 */ /* 0x000fe400008f0eff */
[----:B--2---:R-:W-:Y:S02]  /*11700*/  LEA R10, P1, R32, R3, 0x1 ;  /* 0x00000003200a7211 */ /* 0x004fe400078208ff */
[----:B------:R-:W-:-:S02]  /*11710*/  ISETP.LT.AND P5, PT, R29, c[0x0][0x17c], !P0 ;  /* 0x00005f001d007a0c */ /* 0x000fc400047a1270 */
[----:B------:R-:W-:Y:S02]  /*11720*/  ISETP.LT.AND P4, PT, R28, c[0x0][0x17c], !P0 ;  /* 0x00005f001c007a0c */ /* 0x000fe40004781270 */
[----:B------:R-:W-:Y:S02]  /*11730*/  IADD3 R30, R30, 0x1f8, RZ ;  /* 0x000001f81e1e7810 */ /* 0x000fe40007ffe0ff */
[-C--:B------:R-:W-:Y:S02]  /*11740*/  LEA.HI.X.SX32 R7, R16, R31.reuse, 0x1, P3 ;  /* 0x0000001f10077211 */ /* 0x080fe400018f0eff */
[----:B------:R-:W-:Y:S02]  /*11750*/  ISETP.LT.AND P3, PT, R2, c[0x0][0x17c], !P0 ;  /* 0x00005f0002007a0c */ /* 0x000fe40004761270 */
[----:B------:R-:W-:Y:S02]  /*11760*/  LEA.HI.X.SX32 R11, R32, R31, 0x1, P1 ;  /* 0x0000001f200b7211 */ /* 0x000fe400008f0eff */
[----:B------:R-:W-:-:S02]  /*11770*/  ISETP.LT.AND P1, PT, R0, c[0x0][0x17c], !P0 ;  /* 0x00005f0000007a0c */ /* 0x000fc40004721270 */
[----:B------:R-:W-:Y:S02]  /*11780*/  ISETP.LT.AND P0, PT, R30, c[0x0][0x17c], !P0 ;  /* 0x00005f001e007a0c */ /* 0x000fe40004701270 */
[----:B------:R-:W-:Y:S01]  /*11790*/  LEA R8, P6, R20, R3, 0x1 ;  /* 0x0000000314087211 */ /* 0x000fe200078c08ff */
[----:B------:R-:W-:Y:S01]  /*117a0*/  IMAD R22, R30, c[0x0][0x198], RZ ;  /* 0x000066001e167a24 */ /* 0x000fe200078e02ff */
[----:B------:R-:W-:Y:S02]  /*117b0*/  PRMT R19, R19, 0x7632, R19 ;  /* 0x0000763213137816 */ /* 0x000fe40000000013 */
[----:B------:R-:W-:Y:S02]  /*117c0*/  LEA.HI.X.SX32 R9, R20, R31, 0x1, P6 ;  /* 0x0000001f14097211 */ /* 0x000fe400030f0eff */
[----:B------:R-:W-:Y:S01]  /*117d0*/  PRMT R15, R15, 0x7632, R15 ;  /* 0x000076320f0f7816 */ /* 0x000fe2000000000f */
[----:B------:R0:W-:Y:S01]  /*117e0*/  @P5 STG.E.U16 [R4.64], R23 ;  /* 0x0000001704005986 */ /* 0x0001e2000c101506 */
[----:B------:R-:W-:-:S03]  /*117f0*/  PRMT R0, R23, 0x7632, R0 ;  /* 0x0000763217007816 */ /* 0x000fc60000000000 */
[----:B------:R0:W-:Y:S01]  /*11800*/  @P4 STG.E.U16 [R6.64], R27 ;  /* 0x0000001b06004986 */ /* 0x0001e2000c101506 */
[----:B------:R-:W-:-:S03]  /*11810*/  LEA R2, P6, R22, R3, 0x1 ;  /* 0x0000000316027211 */ /* 0x000fc600078c08ff */
[----:B------:R0:W-:Y:S04]  /*11820*/  @P3 STG.E.U16 [R12.64], R19 ;  /* 0x000000130c003986 */ /* 0x0001e8000c101506 */
[----:B------:R0:W-:Y:S01]  /*11830*/  @P2 STG.E.U16 [R8.64], R15 ;  /* 0x0000000f08002986 */ /* 0x0001e2000c101506 */
[----:B------:R-:W-:-:S03]  /*11840*/  LEA.HI.X.SX32 R3, R22, R31, 0x1, P6 ;  /* 0x0000001f16037211 */ /* 0x000fc600030f0eff */
[----:B------:R0:W-:Y:S01]  /*11850*/  @P1 STG.E.U16 [R10.64], R0 ;  /* 0x000000000a001986 */ /* 0x0001e2000c101506 */
[----:B------:R-:W-:Y:S05]  /*11860*/  @!P0 EXIT ;  /* 0x000000000000894d */ /* 0x000fea0003800000 */
[----:B0-----:R-:W-:-:S05]  /*11870*/  PRMT R27, R27, 0x7632, R27 ;  /* 0x000076321b1b7816 */ /* 0x001fca000000001b */
[----:B------:R-:W-:Y:S01]  /*11880*/  STG.E.U16 [R2.64], R27 ;  /* 0x0000001b02007986 */ /* 0x000fe2000c101506 */
[----:B------:R-:W-:Y:S05]  /*11890*/  EXIT ;  /* 0x000000000000794d */ /* 0x000fea0003800000 */
.L_x_4:
[----:B------:R-:W-:-:S00]  /*118a0*/  BRA `(.L_x_4) ;  /* 0xfffffff000007947 */ /* 0x000fc0000383ffff */
[----:B------:R-:W-:-:S00]  /*118b0*/  NOP ;  /* 0x0000000000007918 */ /* 0x000fc00000000000 */
        /* <DEDUP_REMOVED lines=12> */
.L_x_5:


//--------------------- .nv.shared.matmul_kernel  --------------------------
	.section	.nv.shared.matmul_kernel,"aw",@nobits
	.sectionflags	@""
	.align	16
